//
// Generated by NVIDIA NVVM Compiler
//
// Compiler Build ID: CL-36424714
// Cuda compilation tools, release 13.0, V13.0.88
// Based on NVVM 20.0.0
//

.version 9.0
.target sm_100
.address_size 64

	// .globl	_Z12softmax_cudaPKfPfmm
// _ZZ12softmax_cudaPKfPfmmE11max_per_row has been demoted
// _ZZ12softmax_cudaPKfPfmmE11sum_per_row has been demoted
// _ZZ28softmax_cuda_grad_shared_memPKfS0_PfmmE11grad_shared has been demoted
// _ZZ28softmax_cuda_grad_shared_memPKfS0_PfmmE10fwd_shared has been demoted

.visible .entry _Z12softmax_cudaPKfPfmm(
	.param .u64 .ptr .align 1 _Z12softmax_cudaPKfPfmm_param_0,
	.param .u64 .ptr .align 1 _Z12softmax_cudaPKfPfmm_param_1,
	.param .u64 _Z12softmax_cudaPKfPfmm_param_2,
	.param .u64 _Z12softmax_cudaPKfPfmm_param_3
)
{
	.reg .pred 	%p<42>;
	.reg .b32 	%r<58>;
	.reg .b32 	%f<328>;
	.reg .b64 	%rd<115>;
	// demoted variable
	.shared .align 4 .b8 _ZZ12softmax_cudaPKfPfmmE11max_per_row[128];
	// demoted variable
	.shared .align 4 .b8 _ZZ12softmax_cudaPKfPfmmE11sum_per_row[128];
	ld.param.u64 	%rd55, [_Z12softmax_cudaPKfPfmm_param_0];
	ld.param.u64 	%rd56, [_Z12softmax_cudaPKfPfmm_param_1];
	ld.param.u64 	%rd57, [_Z12softmax_cudaPKfPfmm_param_2];
	ld.param.u64 	%rd54, [_Z12softmax_cudaPKfPfmm_param_3];
	cvta.to.global.u64 	%rd1, %rd56;
	cvta.to.global.u64 	%rd2, %rd55;
	mov.u32 	%r9, %ctaid.y;
	mov.u32 	%r10, %ntid.y;
	mov.u32 	%r1, %tid.y;
	mad.lo.s32 	%r11, %r9, %r10, %r1;
	cvt.u64.u32 	%rd3, %r11;
	add.s64 	%rd58, %rd54, 31;
	and.b64  	%rd4, %rd58, -32;
	setp.le.u64 	%p1, %rd57, %rd3;
	@%p1 bra 	$L__BB0_67;
	mov.u32 	%r2, %tid.x;
	setp.ne.s32 	%p2, %r2, 0;
	shl.b32 	%r12, %r1, 2;
	mov.u32 	%r13, _ZZ12softmax_cudaPKfPfmmE11max_per_row;
	add.s32 	%r3, %r13, %r12;
	mov.u32 	%r14, _ZZ12softmax_cudaPKfPfmmE11sum_per_row;
	add.s32 	%r4, %r14, %r12;
	@%p2 bra 	$L__BB0_3;
	mov.b32 	%r15, -8388609;
	st.shared.u32 	[%r3], %r15;
	mov.b32 	%r16, 0;
	st.shared.u32 	[%r4], %r16;
$L__BB0_3:
	bar.sync 	0;
	cvt.u64.u32 	%rd110, %r2;
	setp.le.u64 	%p3, %rd4, %rd110;
	@%p3 bra 	$L__BB0_10;
	mul.lo.s64 	%rd6, %rd54, %rd3;
	mov.u64 	%rd100, %rd110;
$L__BB0_5:
	setp.ge.u64 	%p4, %rd100, %rd54;
	@%p4 bra 	$L__BB0_9;
	add.s64 	%rd59, %rd100, %rd6;
	shl.b64 	%rd60, %rd59, 2;
	add.s64 	%rd61, %rd2, %rd60;
	ld.global.f32 	%f1, [%rd61];
	ld.shared.u32 	%r57, [%r3];
	mov.b32 	%r6, %f1;
$L__BB0_7:
	mov.b32 	%f2, %r57;
	setp.leu.f32 	%p5, %f1, %f2;
	@%p5 bra 	$L__BB0_9;
	atom.relaxed.shared.cas.b32 	%r8, [%r3], %r57, %r6;
	setp.ne.s32 	%p6, %r8, %r57;
	mov.u32 	%r57, %r8;
	@%p6 bra 	$L__BB0_7;
$L__BB0_9:
	add.s64 	%rd100, %rd100, 32;
	setp.lt.u64 	%p7, %rd100, %rd4;
	@%p7 bra 	$L__BB0_5;
$L__BB0_10:
	setp.le.u64 	%p8, %rd4, %rd110;
	bar.sync 	0;
	@%p8 bra 	$L__BB0_50;
	mul.lo.s64 	%rd9, %rd54, %rd3;
	not.b64 	%rd62, %rd110;
	add.s64 	%rd10, %rd4, %rd62;
	shr.u64 	%rd63, %rd10, 5;
	add.s64 	%rd11, %rd63, 1;
	and.b64  	%rd12, %rd11, 7;
	setp.lt.u64 	%p9, %rd10, 224;
	mov.u64 	%rd104, %rd110;
	@%p9 bra 	$L__BB0_30;
	and.b64  	%rd102, %rd11, 1152921504606846968;
	add.s64 	%rd64, %rd9, %rd110;
	shl.b64 	%rd65, %rd64, 2;
	add.s64 	%rd66, %rd65, %rd2;
	add.s64 	%rd101, %rd66, 512;
	mov.u64 	%rd104, %rd110;
$L__BB0_13:
	.pragma "nounroll";
	setp.ge.u64 	%p10, %rd104, %rd54;
	@%p10 bra 	$L__BB0_15;
	ld.global.f32 	%f3, [%rd101+-512];
	ld.shared.f32 	%f4, [%r3];
	sub.f32 	%f5, %f3, %f4;
	fma.rn.f32 	%f6, %f5, 0f3BBB989D, 0f3F000000;
	cvt.sat.f32.f32 	%f7, %f6;
	mov.f32 	%f8, 0f4B400001;
	mov.f32 	%f9, 0f437C0000;
	fma.rm.f32 	%f10, %f7, %f9, %f8;
	add.f32 	%f11, %f10, 0fCB40007F;
	neg.f32 	%f12, %f11;
	fma.rn.f32 	%f13, %f5, 0f3FB8AA3B, %f12;
	fma.rn.f32 	%f14, %f5, 0f32A57060, %f13;
	mov.b32 	%r17, %f10;
	shl.b32 	%r18, %r17, 23;
	mov.b32 	%f15, %r18;
	ex2.approx.ftz.f32 	%f16, %f14;
	mul.f32 	%f17, %f16, %f15;
	atom.shared.add.f32 	%f18, [%r4], %f17;
$L__BB0_15:
	add.s64 	%rd67, %rd104, 32;
	setp.ge.u64 	%p11, %rd67, %rd54;
	@%p11 bra 	$L__BB0_17;
	ld.global.f32 	%f19, [%rd101+-384];
	ld.shared.f32 	%f20, [%r3];
	sub.f32 	%f21, %f19, %f20;
	fma.rn.f32 	%f22, %f21, 0f3BBB989D, 0f3F000000;
	cvt.sat.f32.f32 	%f23, %f22;
	mov.f32 	%f24, 0f4B400001;
	mov.f32 	%f25, 0f437C0000;
	fma.rm.f32 	%f26, %f23, %f25, %f24;
	add.f32 	%f27, %f26, 0fCB40007F;
	neg.f32 	%f28, %f27;
	fma.rn.f32 	%f29, %f21, 0f3FB8AA3B, %f28;
	fma.rn.f32 	%f30, %f21, 0f32A57060, %f29;
	mov.b32 	%r19, %f26;
	shl.b32 	%r20, %r19, 23;
	mov.b32 	%f31, %r20;
	ex2.approx.ftz.f32 	%f32, %f30;
	mul.f32 	%f33, %f32, %f31;
	atom.shared.add.f32 	%f34, [%r4], %f33;
$L__BB0_17:
	add.s64 	%rd68, %rd104, 64;
	setp.ge.u64 	%p12, %rd68, %rd54;
	@%p12 bra 	$L__BB0_19;
	ld.global.f32 	%f35, [%rd101+-256];
	ld.shared.f32 	%f36, [%r3];
	sub.f32 	%f37, %f35, %f36;
	fma.rn.f32 	%f38, %f37, 0f3BBB989D, 0f3F000000;
	cvt.sat.f32.f32 	%f39, %f38;
	mov.f32 	%f40, 0f4B400001;
	mov.f32 	%f41, 0f437C0000;
	fma.rm.f32 	%f42, %f39, %f41, %f40;
	add.f32 	%f43, %f42, 0fCB40007F;
	neg.f32 	%f44, %f43;
	fma.rn.f32 	%f45, %f37, 0f3FB8AA3B, %f44;
	fma.rn.f32 	%f46, %f37, 0f32A57060, %f45;
	mov.b32 	%r21, %f42;
	shl.b32 	%r22, %r21, 23;
	mov.b32 	%f47, %r22;
	ex2.approx.ftz.f32 	%f48, %f46;
	mul.f32 	%f49, %f48, %f47;
	atom.shared.add.f32 	%f50, [%r4], %f49;
$L__BB0_19:
	add.s64 	%rd69, %rd104, 96;
	setp.ge.u64 	%p13, %rd69, %rd54;
	@%p13 bra 	$L__BB0_21;
	ld.global.f32 	%f51, [%rd101+-128];
	ld.shared.f32 	%f52, [%r3];
	sub.f32 	%f53, %f51, %f52;
	fma.rn.f32 	%f54, %f53, 0f3BBB989D, 0f3F000000;
	cvt.sat.f32.f32 	%f55, %f54;
	mov.f32 	%f56, 0f4B400001;
	mov.f32 	%f57, 0f437C0000;
	fma.rm.f32 	%f58, %f55, %f57, %f56;
	add.f32 	%f59, %f58, 0fCB40007F;
	neg.f32 	%f60, %f59;
	fma.rn.f32 	%f61, %f53, 0f3FB8AA3B, %f60;
	fma.rn.f32 	%f62, %f53, 0f32A57060, %f61;
	mov.b32 	%r23, %f58;
	shl.b32 	%r24, %r23, 23;
	mov.b32 	%f63, %r24;
	ex2.approx.ftz.f32 	%f64, %f62;
	mul.f32 	%f65, %f64, %f63;
	atom.shared.add.f32 	%f66, [%r4], %f65;
$L__BB0_21:
	add.s64 	%rd70, %rd104, 128;
	setp.ge.u64 	%p14, %rd70, %rd54;
	@%p14 bra 	$L__BB0_23;
	ld.global.f32 	%f67, [%rd101];
	ld.shared.f32 	%f68, [%r3];
	sub.f32 	%f69, %f67, %f68;
	fma.rn.f32 	%f70, %f69, 0f3BBB989D, 0f3F000000;
	cvt.sat.f32.f32 	%f71, %f70;
	mov.f32 	%f72, 0f4B400001;
	mov.f32 	%f73, 0f437C0000;
	fma.rm.f32 	%f74, %f71, %f73, %f72;
	add.f32 	%f75, %f74, 0fCB40007F;
	neg.f32 	%f76, %f75;
	fma.rn.f32 	%f77, %f69, 0f3FB8AA3B, %f76;
	fma.rn.f32 	%f78, %f69, 0f32A57060, %f77;
	mov.b32 	%r25, %f74;
	shl.b32 	%r26, %r25, 23;
	mov.b32 	%f79, %r26;
	ex2.approx.ftz.f32 	%f80, %f78;
	mul.f32 	%f81, %f80, %f79;
	atom.shared.add.f32 	%f82, [%r4], %f81;
$L__BB0_23:
	add.s64 	%rd71, %rd104, 160;
	setp.ge.u64 	%p15, %rd71, %rd54;
	@%p15 bra 	$L__BB0_25;
	ld.global.f32 	%f83, [%rd101+128];
	ld.shared.f32 	%f84, [%r3];
	sub.f32 	%f85, %f83, %f84;
	fma.rn.f32 	%f86, %f85, 0f3BBB989D, 0f3F000000;
	cvt.sat.f32.f32 	%f87, %f86;
	mov.f32 	%f88, 0f4B400001;
	mov.f32 	%f89, 0f437C0000;
	fma.rm.f32 	%f90, %f87, %f89, %f88;
	add.f32 	%f91, %f90, 0fCB40007F;
	neg.f32 	%f92, %f91;
	fma.rn.f32 	%f93, %f85, 0f3FB8AA3B, %f92;
	fma.rn.f32 	%f94, %f85, 0f32A57060, %f93;
	mov.b32 	%r27, %f90;
	shl.b32 	%r28, %r27, 23;
	mov.b32 	%f95, %r28;
	ex2.approx.ftz.f32 	%f96, %f94;
	mul.f32 	%f97, %f96, %f95;
	atom.shared.add.f32 	%f98, [%r4], %f97;
$L__BB0_25:
	add.s64 	%rd72, %rd104, 192;
	setp.ge.u64 	%p16, %rd72, %rd54;
	@%p16 bra 	$L__BB0_27;
	ld.global.f32 	%f99, [%rd101+256];
	ld.shared.f32 	%f100, [%r3];
	sub.f32 	%f101, %f99, %f100;
	fma.rn.f32 	%f102, %f101, 0f3BBB989D, 0f3F000000;
	cvt.sat.f32.f32 	%f103, %f102;
	mov.f32 	%f104, 0f4B400001;
	mov.f32 	%f105, 0f437C0000;
	fma.rm.f32 	%f106, %f103, %f105, %f104;
	add.f32 	%f107, %f106, 0fCB40007F;
	neg.f32 	%f108, %f107;
	fma.rn.f32 	%f109, %f101, 0f3FB8AA3B, %f108;
	fma.rn.f32 	%f110, %f101, 0f32A57060, %f109;
	mov.b32 	%r29, %f106;
	shl.b32 	%r30, %r29, 23;
	mov.b32 	%f111, %r30;
	ex2.approx.ftz.f32 	%f112, %f110;
	mul.f32 	%f113, %f112, %f111;
	atom.shared.add.f32 	%f114, [%r4], %f113;
$L__BB0_27:
	add.s64 	%rd73, %rd104, 224;
	setp.ge.u64 	%p17, %rd73, %rd54;
	@%p17 bra 	$L__BB0_29;
	ld.global.f32 	%f115, [%rd101+384];
	ld.shared.f32 	%f116, [%r3];
	sub.f32 	%f117, %f115, %f116;
	fma.rn.f32 	%f118, %f117, 0f3BBB989D, 0f3F000000;
	cvt.sat.f32.f32 	%f119, %f118;
	mov.f32 	%f120, 0f4B400001;
	mov.f32 	%f121, 0f437C0000;
	fma.rm.f32 	%f122, %f119, %f121, %f120;
	add.f32 	%f123, %f122, 0fCB40007F;
	neg.f32 	%f124, %f123;
	fma.rn.f32 	%f125, %f117, 0f3FB8AA3B, %f124;
	fma.rn.f32 	%f126, %f117, 0f32A57060, %f125;
	mov.b32 	%r31, %f122;
	shl.b32 	%r32, %r31, 23;
	mov.b32 	%f127, %r32;
	ex2.approx.ftz.f32 	%f128, %f126;
	mul.f32 	%f129, %f128, %f127;
	atom.shared.add.f32 	%f130, [%r4], %f129;
$L__BB0_29:
	add.s64 	%rd104, %rd104, 256;
	add.s64 	%rd102, %rd102, -8;
	add.s64 	%rd101, %rd101, 1024;
	setp.ne.s64 	%p18, %rd102, 0;
	@%p18 bra 	$L__BB0_13;
$L__BB0_30:
	setp.eq.s64 	%p19, %rd12, 0;
	@%p19 bra 	$L__BB0_50;
	setp.lt.u64 	%p20, %rd12, 4;
	@%p20 bra 	$L__BB0_41;
	setp.ge.u64 	%p21, %rd104, %rd54;
	add.s64 	%rd74, %rd104, %rd9;
	shl.b64 	%rd75, %rd74, 2;
	add.s64 	%rd22, %rd2, %rd75;
	@%p21 bra 	$L__BB0_34;
	ld.global.f32 	%f131, [%rd22];
	ld.shared.f32 	%f132, [%r3];
	sub.f32 	%f133, %f131, %f132;
	fma.rn.f32 	%f134, %f133, 0f3BBB989D, 0f3F000000;
	cvt.sat.f32.f32 	%f135, %f134;
	mov.f32 	%f136, 0f4B400001;
	mov.f32 	%f137, 0f437C0000;
	fma.rm.f32 	%f138, %f135, %f137, %f136;
	add.f32 	%f139, %f138, 0fCB40007F;
	neg.f32 	%f140, %f139;
	fma.rn.f32 	%f141, %f133, 0f3FB8AA3B, %f140;
	fma.rn.f32 	%f142, %f133, 0f32A57060, %f141;
	mov.b32 	%r33, %f138;
	shl.b32 	%r34, %r33, 23;
	mov.b32 	%f143, %r34;
	ex2.approx.ftz.f32 	%f144, %f142;
	mul.f32 	%f145, %f144, %f143;
	atom.shared.add.f32 	%f146, [%r4], %f145;
$L__BB0_34:
	add.s64 	%rd76, %rd104, 32;
	setp.ge.u64 	%p22, %rd76, %rd54;
	@%p22 bra 	$L__BB0_36;
	ld.global.f32 	%f147, [%rd22+128];
	ld.shared.f32 	%f148, [%r3];
	sub.f32 	%f149, %f147, %f148;
	fma.rn.f32 	%f150, %f149, 0f3BBB989D, 0f3F000000;
	cvt.sat.f32.f32 	%f151, %f150;
	mov.f32 	%f152, 0f4B400001;
	mov.f32 	%f153, 0f437C0000;
	fma.rm.f32 	%f154, %f151, %f153, %f152;
	add.f32 	%f155, %f154, 0fCB40007F;
	neg.f32 	%f156, %f155;
	fma.rn.f32 	%f157, %f149, 0f3FB8AA3B, %f156;
	fma.rn.f32 	%f158, %f149, 0f32A57060, %f157;
	mov.b32 	%r35, %f154;
	shl.b32 	%r36, %r35, 23;
	mov.b32 	%f159, %r36;
	ex2.approx.ftz.f32 	%f160, %f158;
	mul.f32 	%f161, %f160, %f159;
	atom.shared.add.f32 	%f162, [%r4], %f161;
$L__BB0_36:
	add.s64 	%rd77, %rd104, 64;
	setp.ge.u64 	%p23, %rd77, %rd54;
	@%p23 bra 	$L__BB0_38;
	ld.global.f32 	%f163, [%rd22+256];
	ld.shared.f32 	%f164, [%r3];
	sub.f32 	%f165, %f163, %f164;
	fma.rn.f32 	%f166, %f165, 0f3BBB989D, 0f3F000000;
	cvt.sat.f32.f32 	%f167, %f166;
	mov.f32 	%f168, 0f4B400001;
	mov.f32 	%f169, 0f437C0000;
	fma.rm.f32 	%f170, %f167, %f169, %f168;
	add.f32 	%f171, %f170, 0fCB40007F;
	neg.f32 	%f172, %f171;
	fma.rn.f32 	%f173, %f165, 0f3FB8AA3B, %f172;
	fma.rn.f32 	%f174, %f165, 0f32A57060, %f173;
	mov.b32 	%r37, %f170;
	shl.b32 	%r38, %r37, 23;
	mov.b32 	%f175, %r38;
	ex2.approx.ftz.f32 	%f176, %f174;
	mul.f32 	%f177, %f176, %f175;
	atom.shared.add.f32 	%f178, [%r4], %f177;
$L__BB0_38:
	add.s64 	%rd78, %rd104, 96;
	setp.ge.u64 	%p24, %rd78, %rd54;
	@%p24 bra 	$L__BB0_40;
	ld.global.f32 	%f179, [%rd22+384];
	ld.shared.f32 	%f180, [%r3];
	sub.f32 	%f181, %f179, %f180;
	fma.rn.f32 	%f182, %f181, 0f3BBB989D, 0f3F000000;
	cvt.sat.f32.f32 	%f183, %f182;
	mov.f32 	%f184, 0f4B400001;
	mov.f32 	%f185, 0f437C0000;
	fma.rm.f32 	%f186, %f183, %f185, %f184;
	add.f32 	%f187, %f186, 0fCB40007F;
	neg.f32 	%f188, %f187;
	fma.rn.f32 	%f189, %f181, 0f3FB8AA3B, %f188;
	fma.rn.f32 	%f190, %f181, 0f32A57060, %f189;
	mov.b32 	%r39, %f186;
	shl.b32 	%r40, %r39, 23;
	mov.b32 	%f191, %r40;
	ex2.approx.ftz.f32 	%f192, %f190;
	mul.f32 	%f193, %f192, %f191;
	atom.shared.add.f32 	%f194, [%r4], %f193;
$L__BB0_40:
	add.s64 	%rd104, %rd104, 128;
$L__BB0_41:
	and.b64  	%rd79, %rd11, 3;
	setp.eq.s64 	%p25, %rd79, 0;
	@%p25 bra 	$L__BB0_50;
	setp.eq.s64 	%p26, %rd79, 1;
	@%p26 bra 	$L__BB0_48;
	setp.ge.u64 	%p27, %rd104, %rd54;
	add.s64 	%rd80, %rd104, %rd9;
	shl.b64 	%rd81, %rd80, 2;
	add.s64 	%rd25, %rd2, %rd81;
	@%p27 bra 	$L__BB0_45;
	ld.global.f32 	%f195, [%rd25];
	ld.shared.f32 	%f196, [%r3];
	sub.f32 	%f197, %f195, %f196;
	fma.rn.f32 	%f198, %f197, 0f3BBB989D, 0f3F000000;
	cvt.sat.f32.f32 	%f199, %f198;
	mov.f32 	%f200, 0f4B400001;
	mov.f32 	%f201, 0f437C0000;
	fma.rm.f32 	%f202, %f199, %f201, %f200;
	add.f32 	%f203, %f202, 0fCB40007F;
	neg.f32 	%f204, %f203;
	fma.rn.f32 	%f205, %f197, 0f3FB8AA3B, %f204;
	fma.rn.f32 	%f206, %f197, 0f32A57060, %f205;
	mov.b32 	%r41, %f202;
	shl.b32 	%r42, %r41, 23;
	mov.b32 	%f207, %r42;
	ex2.approx.ftz.f32 	%f208, %f206;
	mul.f32 	%f209, %f208, %f207;
	atom.shared.add.f32 	%f210, [%r4], %f209;
$L__BB0_45:
	add.s64 	%rd82, %rd104, 32;
	setp.ge.u64 	%p28, %rd82, %rd54;
	@%p28 bra 	$L__BB0_47;
	ld.global.f32 	%f211, [%rd25+128];
	ld.shared.f32 	%f212, [%r3];
	sub.f32 	%f213, %f211, %f212;
	fma.rn.f32 	%f214, %f213, 0f3BBB989D, 0f3F000000;
	cvt.sat.f32.f32 	%f215, %f214;
	mov.f32 	%f216, 0f4B400001;
	mov.f32 	%f217, 0f437C0000;
	fma.rm.f32 	%f218, %f215, %f217, %f216;
	add.f32 	%f219, %f218, 0fCB40007F;
	neg.f32 	%f220, %f219;
	fma.rn.f32 	%f221, %f213, 0f3FB8AA3B, %f220;
	fma.rn.f32 	%f222, %f213, 0f32A57060, %f221;
	mov.b32 	%r43, %f218;
	shl.b32 	%r44, %r43, 23;
	mov.b32 	%f223, %r44;
	ex2.approx.ftz.f32 	%f224, %f222;
	mul.f32 	%f225, %f224, %f223;
	atom.shared.add.f32 	%f226, [%r4], %f225;
$L__BB0_47:
	add.s64 	%rd104, %rd104, 64;
$L__BB0_48:
	shr.u64 	%rd83, %rd10, 5;
	and.b64  	%rd84, %rd83, 1;
	setp.eq.b64 	%p29, %rd84, 1;
	setp.ge.u64 	%p30, %rd104, %rd54;
	or.pred  	%p31, %p29, %p30;
	@%p31 bra 	$L__BB0_50;
	add.s64 	%rd85, %rd104, %rd9;
	shl.b64 	%rd86, %rd85, 2;
	add.s64 	%rd87, %rd2, %rd86;
	ld.global.f32 	%f227, [%rd87];
	ld.shared.f32 	%f228, [%r3];
	sub.f32 	%f229, %f227, %f228;
	fma.rn.f32 	%f230, %f229, 0f3BBB989D, 0f3F000000;
	cvt.sat.f32.f32 	%f231, %f230;
	mov.f32 	%f232, 0f4B400001;
	mov.f32 	%f233, 0f437C0000;
	fma.rm.f32 	%f234, %f231, %f233, %f232;
	add.f32 	%f235, %f234, 0fCB40007F;
	neg.f32 	%f236, %f235;
	fma.rn.f32 	%f237, %f229, 0f3FB8AA3B, %f236;
	fma.rn.f32 	%f238, %f229, 0f32A57060, %f237;
	mov.b32 	%r45, %f234;
	shl.b32 	%r46, %r45, 23;
	mov.b32 	%f239, %r46;
	ex2.approx.ftz.f32 	%f240, %f238;
	mul.f32 	%f241, %f240, %f239;
	atom.shared.add.f32 	%f242, [%r4], %f241;
$L__BB0_50:
	setp.le.u64 	%p32, %rd4, %rd110;
	bar.sync 	0;
	@%p32 bra 	$L__BB0_67;
	mul.lo.s64 	%rd28, %rd54, %rd3;
	not.b64 	%rd88, %rd110;
	add.s64 	%rd29, %rd4, %rd88;
	and.b64  	%rd89, %rd29, 96;
	setp.eq.s64 	%p33, %rd89, 96;
	mov.u64 	%rd114, %rd110;
	@%p33 bra 	$L__BB0_56;
	shr.u64 	%rd90, %rd29, 5;
	add.s64 	%rd91, %rd90, 1;
	and.b64  	%rd92, %rd91, 3;
	add.s64 	%rd93, %rd28, %rd110;
	shl.b64 	%rd94, %rd93, 2;
	add.s64 	%rd109, %rd1, %rd94;
	add.s64 	%rd108, %rd2, %rd94;
	neg.s64 	%rd107, %rd92;
	shl.b64 	%rd95, %rd91, 5;
	and.b64  	%rd96, %rd95, 96;
	add.s64 	%rd114, %rd96, %rd110;
$L__BB0_53:
	.pragma "nounroll";
	setp.ge.u64 	%p34, %rd110, %rd54;
	@%p34 bra 	$L__BB0_55;
	ld.global.f32 	%f243, [%rd108];
	ld.shared.f32 	%f244, [%r3];
	sub.f32 	%f245, %f243, %f244;
	fma.rn.f32 	%f246, %f245, 0f3BBB989D, 0f3F000000;
	cvt.sat.f32.f32 	%f247, %f246;
	mov.f32 	%f248, 0f4B400001;
	mov.f32 	%f249, 0f437C0000;
	fma.rm.f32 	%f250, %f247, %f249, %f248;
	add.f32 	%f251, %f250, 0fCB40007F;
	neg.f32 	%f252, %f251;
	fma.rn.f32 	%f253, %f245, 0f3FB8AA3B, %f252;
	fma.rn.f32 	%f254, %f245, 0f32A57060, %f253;
	mov.b32 	%r47, %f250;
	shl.b32 	%r48, %r47, 23;
	mov.b32 	%f255, %r48;
	ex2.approx.ftz.f32 	%f256, %f254;
	mul.f32 	%f257, %f256, %f255;
	ld.shared.f32 	%f258, [%r4];
	div.rn.f32 	%f259, %f257, %f258;
	st.global.f32 	[%rd109], %f259;
$L__BB0_55:
	add.s64 	%rd110, %rd110, 32;
	add.s64 	%rd109, %rd109, 128;
	add.s64 	%rd108, %rd108, 128;
	add.s64 	%rd107, %rd107, 1;
	setp.ne.s64 	%p35, %rd107, 0;
	@%p35 bra 	$L__BB0_53;
$L__BB0_56:
	setp.lt.u64 	%p36, %rd29, 96;
	@%p36 bra 	$L__BB0_67;
	add.s64 	%rd97, %rd114, %rd28;
	shl.b64 	%rd98, %rd97, 2;
	add.s64 	%rd99, %rd98, 256;
	add.s64 	%rd113, %rd1, %rd99;
	add.s64 	%rd112, %rd2, %rd99;
$L__BB0_58:
	setp.ge.u64 	%p37, %rd114, %rd54;
	@%p37 bra 	$L__BB0_60;
	ld.global.f32 	%f260, [%rd112+-256];
	ld.shared.f32 	%f261, [%r3];
	sub.f32 	%f262, %f260, %f261;
	fma.rn.f32 	%f263, %f262, 0f3BBB989D, 0f3F000000;
	cvt.sat.f32.f32 	%f264, %f263;
	mov.f32 	%f265, 0f4B400001;
	mov.f32 	%f266, 0f437C0000;
	fma.rm.f32 	%f267, %f264, %f266, %f265;
	add.f32 	%f268, %f267, 0fCB40007F;
	neg.f32 	%f269, %f268;
	fma.rn.f32 	%f270, %f262, 0f3FB8AA3B, %f269;
	fma.rn.f32 	%f271, %f262, 0f32A57060, %f270;
	mov.b32 	%r49, %f267;
	shl.b32 	%r50, %r49, 23;
	mov.b32 	%f272, %r50;
	ex2.approx.ftz.f32 	%f273, %f271;
	mul.f32 	%f274, %f273, %f272;
	ld.shared.f32 	%f275, [%r4];
	div.rn.f32 	%f276, %f274, %f275;
	st.global.f32 	[%rd113+-256], %f276;
$L__BB0_60:
	add.s64 	%rd48, %rd114, 32;
	setp.ge.u64 	%p38, %rd48, %rd54;
	@%p38 bra 	$L__BB0_62;
	ld.global.f32 	%f277, [%rd112+-128];
	ld.shared.f32 	%f278, [%r3];
	sub.f32 	%f279, %f277, %f278;
	fma.rn.f32 	%f280, %f279, 0f3BBB989D, 0f3F000000;
	cvt.sat.f32.f32 	%f281, %f280;
	mov.f32 	%f282, 0f4B400001;
	mov.f32 	%f283, 0f437C0000;
	fma.rm.f32 	%f284, %f281, %f283, %f282;
	add.f32 	%f285, %f284, 0fCB40007F;
	neg.f32 	%f286, %f285;
	fma.rn.f32 	%f287, %f279, 0f3FB8AA3B, %f286;
	fma.rn.f32 	%f288, %f279, 0f32A57060, %f287;
	mov.b32 	%r51, %f284;
	shl.b32 	%r52, %r51, 23;
	mov.b32 	%f289, %r52;
	ex2.approx.ftz.f32 	%f290, %f288;
	mul.f32 	%f291, %f290, %f289;
	ld.shared.f32 	%f292, [%r4];
	div.rn.f32 	%f293, %f291, %f292;
	st.global.f32 	[%rd113+-128], %f293;
$L__BB0_62:
	add.s64 	%rd49, %rd48, 32;
	setp.ge.u64 	%p39, %rd49, %rd54;
	@%p39 bra 	$L__BB0_64;
	ld.global.f32 	%f294, [%rd112];
	ld.shared.f32 	%f295, [%r3];
	sub.f32 	%f296, %f294, %f295;
	fma.rn.f32 	%f297, %f296, 0f3BBB989D, 0f3F000000;
	cvt.sat.f32.f32 	%f298, %f297;
	mov.f32 	%f299, 0f4B400001;
	mov.f32 	%f300, 0f437C0000;
	fma.rm.f32 	%f301, %f298, %f300, %f299;
	add.f32 	%f302, %f301, 0fCB40007F;
	neg.f32 	%f303, %f302;
	fma.rn.f32 	%f304, %f296, 0f3FB8AA3B, %f303;
	fma.rn.f32 	%f305, %f296, 0f32A57060, %f304;
	mov.b32 	%r53, %f301;
	shl.b32 	%r54, %r53, 23;
	mov.b32 	%f306, %r54;
	ex2.approx.ftz.f32 	%f307, %f305;
	mul.f32 	%f308, %f307, %f306;
	ld.shared.f32 	%f309, [%r4];
	div.rn.f32 	%f310, %f308, %f309;
	st.global.f32 	[%rd113], %f310;
$L__BB0_64:
	add.s64 	%rd50, %rd49, 32;
	setp.ge.u64 	%p40, %rd50, %rd54;
	@%p40 bra 	$L__BB0_66;
	ld.global.f32 	%f311, [%rd112+128];
	ld.shared.f32 	%f312, [%r3];
	sub.f32 	%f313, %f311, %f312;
	fma.rn.f32 	%f314, %f313, 0f3BBB989D, 0f3F000000;
	cvt.sat.f32.f32 	%f315, %f314;
	mov.f32 	%f316, 0f4B400001;
	mov.f32 	%f317, 0f437C0000;
	fma.rm.f32 	%f318, %f315, %f317, %f316;
	add.f32 	%f319, %f318, 0fCB40007F;
	neg.f32 	%f320, %f319;
	fma.rn.f32 	%f321, %f313, 0f3FB8AA3B, %f320;
	fma.rn.f32 	%f322, %f313, 0f32A57060, %f321;
	mov.b32 	%r55, %f318;
	shl.b32 	%r56, %r55, 23;
	mov.b32 	%f323, %r56;
	ex2.approx.ftz.f32 	%f324, %f322;
	mul.f32 	%f325, %f324, %f323;
	ld.shared.f32 	%f326, [%r4];
	div.rn.f32 	%f327, %f325, %f326;
	st.global.f32 	[%rd113+128], %f327;
$L__BB0_66:
	add.s64 	%rd113, %rd113, 512;
	add.s64 	%rd112, %rd112, 512;
	add.s64 	%rd114, %rd50, 32;
	setp.lt.u64 	%p41, %rd114, %rd4;
	@%p41 bra 	$L__BB0_58;
$L__BB0_67:
	ret;

}
	// .globl	_Z17softmax_cuda_gradPKfS0_Pfmm
.visible .entry _Z17softmax_cuda_gradPKfS0_Pfmm(
	.param .u64 .ptr .align 1 _Z17softmax_cuda_gradPKfS0_Pfmm_param_0,
	.param .u64 .ptr .align 1 _Z17softmax_cuda_gradPKfS0_Pfmm_param_1,
	.param .u64 .ptr .align 1 _Z17softmax_cuda_gradPKfS0_Pfmm_param_2,
	.param .u64 _Z17softmax_cuda_gradPKfS0_Pfmm_param_3,
	.param .u64 _Z17softmax_cuda_gradPKfS0_Pfmm_param_4
)
{
	.reg .pred 	%p<27>;
	.reg .b32 	%r<9>;
	.reg .b32 	%f<171>;
	.reg .b64 	%rd<90>;
	.reg .b64 	%fd<49>;

	ld.param.u64 	%rd29, [_Z17softmax_cuda_gradPKfS0_Pfmm_param_0];
	ld.param.u64 	%rd30, [_Z17softmax_cuda_gradPKfS0_Pfmm_param_1];
	ld.param.u64 	%rd31, [_Z17softmax_cuda_gradPKfS0_Pfmm_param_3];
	ld.param.u64 	%rd28, [_Z17softmax_cuda_gradPKfS0_Pfmm_param_4];
	cvta.to.global.u64 	%rd1, %rd29;
	cvta.to.global.u64 	%rd2, %rd30;
	mov.u32 	%r1, %ctaid.y;
	mov.u32 	%r2, %ntid.y;
	mov.u32 	%r3, %tid.y;
	mad.lo.s32 	%r4, %r1, %r2, %r3;
	cvt.u64.u32 	%rd3, %r4;
	mov.u32 	%r5, %ctaid.x;
	mov.u32 	%r6, %ntid.x;
	mov.u32 	%r7, %tid.x;
	mad.lo.s32 	%r8, %r5, %r6, %r7;
	cvt.u64.u32 	%rd4, %r8;
	setp.le.u64 	%p1, %rd31, %rd3;
	setp.le.u64 	%p2, %rd28, %rd4;
	or.pred  	%p3, %p1, %p2;
	@%p3 bra 	$L__BB1_57;
	mul.lo.s64 	%rd5, %rd28, %rd3;
	add.s64 	%rd6, %rd5, %rd4;
	shl.b64 	%rd33, %rd6, 2;
	add.s64 	%rd34, %rd2, %rd33;
	ld.global.f32 	%f1, [%rd34];
	add.s64 	%rd7, %rd1, %rd33;
	cvt.f64.f32 	%fd2, %f1;
	mov.f64 	%fd3, 0d3FF0000000000000;
	sub.f64 	%fd1, %fd3, %fd2;
	setp.lt.u64 	%p4, %rd28, 8;
	mov.f32 	%f149, 0f00000000;
	mov.b64 	%rd88, 0;
	@%p4 bra 	$L__BB1_28;
	shl.b64 	%rd36, %rd5, 2;
	add.s64 	%rd37, %rd36, 16;
	add.s64 	%rd84, %rd2, %rd37;
	add.s64 	%rd83, %rd1, %rd37;
	mov.f32 	%f149, 0f00000000;
	mov.b64 	%rd86, 0;
	mov.u64 	%rd85, %rd4;
$L__BB1_3:
	.pragma "nounroll";
	setp.ne.s64 	%p5, %rd85, 0;
	@%p5 bra 	$L__BB1_5;
	ld.global.f32 	%f61, [%rd7];
	mul.f32 	%f62, %f1, %f61;
	cvt.f64.f32 	%fd4, %f62;
	cvt.f64.f32 	%fd5, %f149;
	fma.rn.f64 	%fd6, %fd1, %fd4, %fd5;
	cvt.rn.f32.f64 	%f150, %fd6;
	bra.uni 	$L__BB1_6;
$L__BB1_5:
	ld.global.f32 	%f57, [%rd83+-16];
	ld.global.f32 	%f58, [%rd84+-16];
	mul.f32 	%f59, %f58, %f57;
	mul.f32 	%f60, %f1, %f59;
	sub.f32 	%f150, %f149, %f60;
$L__BB1_6:
	add.s64 	%rd38, %rd86, 1;
	setp.eq.s64 	%p6, %rd38, %rd4;
	@%p6 bra 	$L__BB1_8;
	ld.global.f32 	%f63, [%rd83+-12];
	ld.global.f32 	%f64, [%rd84+-12];
	mul.f32 	%f65, %f64, %f63;
	mul.f32 	%f66, %f1, %f65;
	sub.f32 	%f151, %f150, %f66;
	bra.uni 	$L__BB1_9;
$L__BB1_8:
	ld.global.f32 	%f67, [%rd7];
	mul.f32 	%f68, %f1, %f67;
	cvt.f64.f32 	%fd7, %f68;
	cvt.f64.f32 	%fd8, %f150;
	fma.rn.f64 	%fd9, %fd1, %fd7, %fd8;
	cvt.rn.f32.f64 	%f151, %fd9;
$L__BB1_9:
	add.s64 	%rd39, %rd86, 2;
	setp.eq.s64 	%p7, %rd39, %rd4;
	@%p7 bra 	$L__BB1_11;
	ld.global.f32 	%f69, [%rd83+-8];
	ld.global.f32 	%f70, [%rd84+-8];
	mul.f32 	%f71, %f70, %f69;
	mul.f32 	%f72, %f1, %f71;
	sub.f32 	%f152, %f151, %f72;
	bra.uni 	$L__BB1_12;
$L__BB1_11:
	ld.global.f32 	%f73, [%rd7];
	mul.f32 	%f74, %f1, %f73;
	cvt.f64.f32 	%fd10, %f74;
	cvt.f64.f32 	%fd11, %f151;
	fma.rn.f64 	%fd12, %fd1, %fd10, %fd11;
	cvt.rn.f32.f64 	%f152, %fd12;
$L__BB1_12:
	add.s64 	%rd40, %rd86, 3;
	setp.eq.s64 	%p8, %rd40, %rd4;
	@%p8 bra 	$L__BB1_14;
	ld.global.f32 	%f75, [%rd83+-4];
	ld.global.f32 	%f76, [%rd84+-4];
	mul.f32 	%f77, %f76, %f75;
	mul.f32 	%f78, %f1, %f77;
	sub.f32 	%f153, %f152, %f78;
	bra.uni 	$L__BB1_15;
$L__BB1_14:
	ld.global.f32 	%f79, [%rd7];
	mul.f32 	%f80, %f1, %f79;
	cvt.f64.f32 	%fd13, %f80;
	cvt.f64.f32 	%fd14, %f152;
	fma.rn.f64 	%fd15, %fd1, %fd13, %fd14;
	cvt.rn.f32.f64 	%f153, %fd15;
$L__BB1_15:
	add.s64 	%rd41, %rd86, 4;
	setp.eq.s64 	%p9, %rd41, %rd4;
	@%p9 bra 	$L__BB1_17;
	ld.global.f32 	%f81, [%rd83];
	ld.global.f32 	%f82, [%rd84];
	mul.f32 	%f83, %f82, %f81;
	mul.f32 	%f84, %f1, %f83;
	sub.f32 	%f154, %f153, %f84;
	bra.uni 	$L__BB1_18;
$L__BB1_17:
	ld.global.f32 	%f85, [%rd7];
	mul.f32 	%f86, %f1, %f85;
	cvt.f64.f32 	%fd16, %f86;
	cvt.f64.f32 	%fd17, %f153;
	fma.rn.f64 	%fd18, %fd1, %fd16, %fd17;
	cvt.rn.f32.f64 	%f154, %fd18;
$L__BB1_18:
	add.s64 	%rd42, %rd86, 5;
	setp.eq.s64 	%p10, %rd42, %rd4;
	@%p10 bra 	$L__BB1_20;
	ld.global.f32 	%f87, [%rd83+4];
	ld.global.f32 	%f88, [%rd84+4];
	mul.f32 	%f89, %f88, %f87;
	mul.f32 	%f90, %f1, %f89;
	sub.f32 	%f155, %f154, %f90;
	bra.uni 	$L__BB1_21;
$L__BB1_20:
	ld.global.f32 	%f91, [%rd7];
	mul.f32 	%f92, %f1, %f91;
	cvt.f64.f32 	%fd19, %f92;
	cvt.f64.f32 	%fd20, %f154;
	fma.rn.f64 	%fd21, %fd1, %fd19, %fd20;
	cvt.rn.f32.f64 	%f155, %fd21;
$L__BB1_21:
	add.s64 	%rd43, %rd86, 6;
	setp.eq.s64 	%p11, %rd43, %rd4;
	@%p11 bra 	$L__BB1_23;
	ld.global.f32 	%f93, [%rd83+8];
	ld.global.f32 	%f94, [%rd84+8];
	mul.f32 	%f95, %f94, %f93;
	mul.f32 	%f96, %f1, %f95;
	sub.f32 	%f156, %f155, %f96;
	bra.uni 	$L__BB1_24;
$L__BB1_23:
	ld.global.f32 	%f97, [%rd7];
	mul.f32 	%f98, %f1, %f97;
	cvt.f64.f32 	%fd22, %f98;
	cvt.f64.f32 	%fd23, %f155;
	fma.rn.f64 	%fd24, %fd1, %fd22, %fd23;
	cvt.rn.f32.f64 	%f156, %fd24;
$L__BB1_24:
	add.s64 	%rd44, %rd86, 7;
	setp.eq.s64 	%p12, %rd44, %rd4;
	@%p12 bra 	$L__BB1_26;
	ld.global.f32 	%f99, [%rd83+12];
	ld.global.f32 	%f100, [%rd84+12];
	mul.f32 	%f101, %f100, %f99;
	mul.f32 	%f102, %f1, %f101;
	sub.f32 	%f149, %f156, %f102;
	bra.uni 	$L__BB1_27;
$L__BB1_26:
	ld.global.f32 	%f103, [%rd7];
	mul.f32 	%f104, %f1, %f103;
	cvt.f64.f32 	%fd25, %f104;
	cvt.f64.f32 	%fd26, %f156;
	fma.rn.f64 	%fd27, %fd1, %fd25, %fd26;
	cvt.rn.f32.f64 	%f149, %fd27;
$L__BB1_27:
	add.s64 	%rd86, %rd86, 8;
	add.s64 	%rd85, %rd85, -8;
	add.s64 	%rd84, %rd84, 32;
	add.s64 	%rd83, %rd83, 32;
	and.b64  	%rd88, %rd28, -8;
	setp.ne.s64 	%p13, %rd86, %rd88;
	@%p13 bra 	$L__BB1_3;
$L__BB1_28:
	and.b64  	%rd20, %rd28, 7;
	setp.eq.s64 	%p14, %rd20, 0;
	@%p14 bra 	$L__BB1_56;
	and.b64  	%rd21, %rd28, 3;
	setp.lt.u64 	%p15, %rd20, 4;
	@%p15 bra 	$L__BB1_43;
	setp.eq.s64 	%p16, %rd88, %rd4;
	@%p16 bra 	$L__BB1_32;
	add.s64 	%rd45, %rd88, %rd5;
	shl.b64 	%rd46, %rd45, 2;
	add.s64 	%rd47, %rd1, %rd46;
	ld.global.f32 	%f106, [%rd47];
	add.s64 	%rd48, %rd2, %rd46;
	ld.global.f32 	%f107, [%rd48];
	mul.f32 	%f108, %f107, %f106;
	mul.f32 	%f109, %f1, %f108;
	sub.f32 	%f160, %f149, %f109;
	bra.uni 	$L__BB1_33;
$L__BB1_32:
	ld.global.f32 	%f110, [%rd7];
	mul.f32 	%f111, %f1, %f110;
	cvt.f64.f32 	%fd28, %f111;
	cvt.f64.f32 	%fd29, %f149;
	fma.rn.f64 	%fd30, %fd1, %fd28, %fd29;
	cvt.rn.f32.f64 	%f160, %fd30;
$L__BB1_33:
	add.s64 	%rd49, %rd88, 1;
	setp.eq.s64 	%p17, %rd49, %rd4;
	add.s64 	%rd50, %rd88, %rd5;
	shl.b64 	%rd51, %rd50, 2;
	add.s64 	%rd22, %rd2, %rd51;
	@%p17 bra 	$L__BB1_35;
	add.s64 	%rd54, %rd1, %rd51;
	ld.global.f32 	%f112, [%rd54+4];
	ld.global.f32 	%f113, [%rd22+4];
	mul.f32 	%f114, %f113, %f112;
	mul.f32 	%f115, %f1, %f114;
	sub.f32 	%f161, %f160, %f115;
	bra.uni 	$L__BB1_36;
$L__BB1_35:
	ld.global.f32 	%f116, [%rd7];
	mul.f32 	%f117, %f1, %f116;
	cvt.f64.f32 	%fd31, %f117;
	cvt.f64.f32 	%fd32, %f160;
	fma.rn.f64 	%fd33, %fd1, %fd31, %fd32;
	cvt.rn.f32.f64 	%f161, %fd33;
$L__BB1_36:
	add.s64 	%rd55, %rd88, 2;
	setp.eq.s64 	%p18, %rd55, %rd4;
	@%p18 bra 	$L__BB1_38;
	add.s64 	%rd58, %rd1, %rd51;
	ld.global.f32 	%f118, [%rd58+8];
	ld.global.f32 	%f119, [%rd22+8];
	mul.f32 	%f120, %f119, %f118;
	mul.f32 	%f121, %f1, %f120;
	sub.f32 	%f162, %f161, %f121;
	bra.uni 	$L__BB1_39;
$L__BB1_38:
	ld.global.f32 	%f122, [%rd7];
	mul.f32 	%f123, %f1, %f122;
	cvt.f64.f32 	%fd34, %f123;
	cvt.f64.f32 	%fd35, %f161;
	fma.rn.f64 	%fd36, %fd1, %fd34, %fd35;
	cvt.rn.f32.f64 	%f162, %fd36;
$L__BB1_39:
	add.s64 	%rd60, %rd88, 3;
	setp.eq.s64 	%p19, %rd60, %rd4;
	@%p19 bra 	$L__BB1_41;
	add.s64 	%rd61, %rd88, %rd5;
	shl.b64 	%rd62, %rd61, 2;
	add.s64 	%rd63, %rd1, %rd62;
	ld.global.f32 	%f124, [%rd63+12];
	add.s64 	%rd64, %rd2, %rd62;
	ld.global.f32 	%f125, [%rd64+12];
	mul.f32 	%f126, %f125, %f124;
	mul.f32 	%f127, %f1, %f126;
	sub.f32 	%f149, %f162, %f127;
	bra.uni 	$L__BB1_42;
$L__BB1_41:
	ld.global.f32 	%f128, [%rd7];
	mul.f32 	%f129, %f1, %f128;
	cvt.f64.f32 	%fd37, %f129;
	cvt.f64.f32 	%fd38, %f162;
	fma.rn.f64 	%fd39, %fd1, %fd37, %fd38;
	cvt.rn.f32.f64 	%f149, %fd39;
$L__BB1_42:
	add.s64 	%rd88, %rd88, 4;
$L__BB1_43:
	setp.eq.s64 	%p20, %rd21, 0;
	@%p20 bra 	$L__BB1_56;
	setp.eq.s64 	%p21, %rd21, 1;
	@%p21 bra 	$L__BB1_52;
	setp.eq.s64 	%p22, %rd88, %rd4;
	@%p22 bra 	$L__BB1_47;
	add.s64 	%rd65, %rd88, %rd5;
	shl.b64 	%rd66, %rd65, 2;
	add.s64 	%rd67, %rd1, %rd66;
	ld.global.f32 	%f131, [%rd67];
	add.s64 	%rd68, %rd2, %rd66;
	ld.global.f32 	%f132, [%rd68];
	mul.f32 	%f133, %f132, %f131;
	mul.f32 	%f134, %f1, %f133;
	sub.f32 	%f166, %f149, %f134;
	bra.uni 	$L__BB1_48;
$L__BB1_47:
	ld.global.f32 	%f135, [%rd7];
	mul.f32 	%f136, %f1, %f135;
	cvt.f64.f32 	%fd40, %f136;
	cvt.f64.f32 	%fd41, %f149;
	fma.rn.f64 	%fd42, %fd1, %fd40, %fd41;
	cvt.rn.f32.f64 	%f166, %fd42;
$L__BB1_48:
	add.s64 	%rd69, %rd88, 1;
	setp.eq.s64 	%p23, %rd69, %rd4;
	@%p23 bra 	$L__BB1_50;
	add.s64 	%rd70, %rd88, %rd5;
	shl.b64 	%rd71, %rd70, 2;
	add.s64 	%rd72, %rd1, %rd71;
	ld.global.f32 	%f137, [%rd72+4];
	add.s64 	%rd73, %rd2, %rd71;
	ld.global.f32 	%f138, [%rd73+4];
	mul.f32 	%f139, %f138, %f137;
	mul.f32 	%f140, %f1, %f139;
	sub.f32 	%f149, %f166, %f140;
	bra.uni 	$L__BB1_51;
$L__BB1_50:
	ld.global.f32 	%f141, [%rd7];
	mul.f32 	%f142, %f1, %f141;
	cvt.f64.f32 	%fd43, %f142;
	cvt.f64.f32 	%fd44, %f166;
	fma.rn.f64 	%fd45, %fd1, %fd43, %fd44;
	cvt.rn.f32.f64 	%f149, %fd45;
$L__BB1_51:
	add.s64 	%rd88, %rd88, 2;
$L__BB1_52:
	and.b64  	%rd74, %rd28, 1;
	setp.eq.b64 	%p24, %rd74, 1;
	not.pred 	%p25, %p24;
	@%p25 bra 	$L__BB1_56;
	setp.eq.s64 	%p26, %rd88, %rd4;
	@%p26 bra 	$L__BB1_55;
	add.s64 	%rd75, %rd88, %rd5;
	shl.b64 	%rd76, %rd75, 2;
	add.s64 	%rd77, %rd1, %rd76;
	ld.global.f32 	%f143, [%rd77];
	add.s64 	%rd78, %rd2, %rd76;
	ld.global.f32 	%f144, [%rd78];
	mul.f32 	%f145, %f144, %f143;
	mul.f32 	%f146, %f1, %f145;
	sub.f32 	%f149, %f149, %f146;
	bra.uni 	$L__BB1_56;
$L__BB1_55:
	ld.global.f32 	%f147, [%rd7];
	mul.f32 	%f148, %f1, %f147;
	cvt.f64.f32 	%fd46, %f148;
	cvt.f64.f32 	%fd47, %f149;
	fma.rn.f64 	%fd48, %fd1, %fd46, %fd47;
	cvt.rn.f32.f64 	%f149, %fd48;
$L__BB1_56:
	ld.param.u64 	%rd82, [_Z17softmax_cuda_gradPKfS0_Pfmm_param_2];
	cvta.to.global.u64 	%rd79, %rd82;
	add.s64 	%rd81, %rd79, %rd33;
	st.global.f32 	[%rd81], %f149;
$L__BB1_57:
	ret;

}
	// .globl	_Z28softmax_cuda_grad_shared_memPKfS0_Pfmm
.visible .entry _Z28softmax_cuda_grad_shared_memPKfS0_Pfmm(
	.param .u64 .ptr .align 1 _Z28softmax_cuda_grad_shared_memPKfS0_Pfmm_param_0,
	.param .u64 .ptr .align 1 _Z28softmax_cuda_grad_shared_memPKfS0_Pfmm_param_1,
	.param .u64 .ptr .align 1 _Z28softmax_cuda_grad_shared_memPKfS0_Pfmm_param_2,
	.param .u64 _Z28softmax_cuda_grad_shared_memPKfS0_Pfmm_param_3,
	.param .u64 _Z28softmax_cuda_grad_shared_memPKfS0_Pfmm_param_4
)
{
	.reg .pred 	%p<12>;
	.reg .b32 	%r<32>;
	.reg .b32 	%f<52>;
	.reg .b64 	%rd<41>;
	.reg .b64 	%fd<16>;
	// demoted variable
	.shared .align 4 .b8 _ZZ28softmax_cuda_grad_shared_memPKfS0_PfmmE11grad_shared[4096];
	// demoted variable
	.shared .align 4 .b8 _ZZ28softmax_cuda_grad_shared_memPKfS0_PfmmE10fwd_shared[4096];
	ld.param.u64 	%rd16, [_Z28softmax_cuda_grad_shared_memPKfS0_Pfmm_param_1];
	ld.param.u64 	%rd17, [_Z28softmax_cuda_grad_shared_memPKfS0_Pfmm_param_3];
	ld.param.u64 	%rd15, [_Z28softmax_cuda_grad_shared_memPKfS0_Pfmm_param_4];
	cvta.to.global.u64 	%rd1, %rd16;
	mov.u32 	%r14, %ctaid.y;
	mov.u32 	%r15, %ntid.y;
	mov.u32 	%r1, %tid.y;
	mad.lo.s32 	%r16, %r14, %r15, %r1;
	cvt.u64.u32 	%rd2, %r16;
	mov.u32 	%r17, %ctaid.x;
	mov.u32 	%r18, %ntid.x;
	mov.u32 	%r2, %tid.x;
	mad.lo.s32 	%r19, %r17, %r18, %r2;
	cvt.u64.u32 	%rd3, %r19;
	setp.le.u64 	%p1, %rd17, %rd2;
	setp.le.u64 	%p2, %rd15, %rd3;
	or.pred  	%p3, %p1, %p2;
	@%p3 bra 	$L__BB2_21;
	mul.lo.s64 	%rd4, %rd15, %rd2;
	add.s64 	%rd5, %rd4, %rd3;
	shl.b64 	%rd18, %rd5, 2;
	add.s64 	%rd19, %rd1, %rd18;
	ld.global.f32 	%f1, [%rd19];
	add.s64 	%rd20, %rd15, 31;
	setp.lt.u64 	%p4, %rd20, 32;
	mov.f32 	%f46, 0f00000000;
	@%p4 bra 	$L__BB2_20;
	cvt.u64.u32 	%rd21, %r2;
	add.s64 	%rd6, %rd4, %rd21;
	shl.b32 	%r21, %r1, 5;
	add.s32 	%r22, %r21, %r2;
	shl.b32 	%r23, %r22, 2;
	mov.u32 	%r24, _ZZ28softmax_cuda_grad_shared_memPKfS0_PfmmE11grad_shared;
	add.s32 	%r3, %r24, %r23;
	mov.u32 	%r25, _ZZ28softmax_cuda_grad_shared_memPKfS0_PfmmE10fwd_shared;
	add.s32 	%r4, %r25, %r23;
	cvt.f64.f32 	%fd2, %f1;
	mov.f64 	%fd3, 0d3FF0000000000000;
	sub.f64 	%fd1, %fd3, %fd2;
	add.s64 	%rd7, %rd3, -1;
	shl.b32 	%r26, %r1, 7;
	or.b32  	%r27, %r26, 8;
	add.s32 	%r5, %r24, %r27;
	add.s32 	%r6, %r25, %r27;
	mov.f32 	%f46, 0f00000000;
	mov.b32 	%r29, 0;
$L__BB2_3:
	shl.b32 	%r8, %r29, 5;
	add.s32 	%r28, %r8, %r2;
	cvt.u64.u32 	%rd22, %r28;
	setp.le.u64 	%p5, %rd15, %rd22;
	@%p5 bra 	$L__BB2_5;
	ld.param.u64 	%rd37, [_Z28softmax_cuda_grad_shared_memPKfS0_Pfmm_param_0];
	cvt.u64.u32 	%rd23, %r8;
	add.s64 	%rd24, %rd6, %rd23;
	cvta.to.global.u64 	%rd25, %rd37;
	shl.b64 	%rd26, %rd24, 2;
	add.s64 	%rd27, %rd25, %rd26;
	ld.global.f32 	%f19, [%rd27];
	st.shared.f32 	[%r3], %f19;
	add.s64 	%rd28, %rd1, %rd26;
	ld.global.f32 	%f20, [%rd28];
	st.shared.f32 	[%r4], %f20;
$L__BB2_5:
	bar.sync 	0;
	cvt.u64.u32 	%rd30, %r8;
	sub.s64 	%rd39, %rd7, %rd30;
	mov.b64 	%rd40, 32;
	mov.u32 	%r30, %r6;
	mov.u32 	%r31, %r5;
$L__BB2_6:
	setp.ne.s64 	%p6, %rd39, -1;
	@%p6 bra 	$L__BB2_8;
	ld.shared.f32 	%f25, [%r31+-8];
	mul.f32 	%f26, %f1, %f25;
	cvt.f64.f32 	%fd4, %f26;
	cvt.f64.f32 	%fd5, %f46;
	fma.rn.f64 	%fd6, %fd1, %fd4, %fd5;
	cvt.rn.f32.f64 	%f47, %fd6;
	bra.uni 	$L__BB2_9;
$L__BB2_8:
	ld.shared.f32 	%f21, [%r31+-8];
	mul.f32 	%f22, %f1, %f21;
	ld.shared.f32 	%f23, [%r30+-8];
	mul.f32 	%f24, %f22, %f23;
	sub.f32 	%f47, %f46, %f24;
$L__BB2_9:
	setp.eq.s64 	%p7, %rd39, 0;
	@%p7 bra 	$L__BB2_11;
	ld.shared.f32 	%f27, [%r31+-4];
	mul.f32 	%f28, %f1, %f27;
	ld.shared.f32 	%f29, [%r30+-4];
	mul.f32 	%f30, %f28, %f29;
	sub.f32 	%f48, %f47, %f30;
	bra.uni 	$L__BB2_12;
$L__BB2_11:
	ld.shared.f32 	%f31, [%r31+-4];
	mul.f32 	%f32, %f1, %f31;
	cvt.f64.f32 	%fd7, %f32;
	cvt.f64.f32 	%fd8, %f47;
	fma.rn.f64 	%fd9, %fd1, %fd7, %fd8;
	cvt.rn.f32.f64 	%f48, %fd9;
$L__BB2_12:
	setp.eq.s64 	%p8, %rd39, 1;
	@%p8 bra 	$L__BB2_14;
	ld.shared.f32 	%f33, [%r31];
	mul.f32 	%f34, %f1, %f33;
	ld.shared.f32 	%f35, [%r30];
	mul.f32 	%f36, %f34, %f35;
	sub.f32 	%f49, %f48, %f36;
	bra.uni 	$L__BB2_15;
$L__BB2_14:
	ld.shared.f32 	%f37, [%r31];
	mul.f32 	%f38, %f1, %f37;
	cvt.f64.f32 	%fd10, %f38;
	cvt.f64.f32 	%fd11, %f48;
	fma.rn.f64 	%fd12, %fd1, %fd10, %fd11;
	cvt.rn.f32.f64 	%f49, %fd12;
$L__BB2_15:
	setp.eq.s64 	%p9, %rd39, 2;
	@%p9 bra 	$L__BB2_17;
	ld.shared.f32 	%f39, [%r31+4];
	mul.f32 	%f40, %f1, %f39;
	ld.shared.f32 	%f41, [%r30+4];
	mul.f32 	%f42, %f40, %f41;
	sub.f32 	%f46, %f49, %f42;
	bra.uni 	$L__BB2_18;
$L__BB2_17:
	ld.shared.f32 	%f43, [%r31+4];
	mul.f32 	%f44, %f1, %f43;
	cvt.f64.f32 	%fd13, %f44;
	cvt.f64.f32 	%fd14, %f49;
	fma.rn.f64 	%fd15, %fd1, %fd13, %fd14;
	cvt.rn.f32.f64 	%f46, %fd15;
$L__BB2_18:
	add.s64 	%rd40, %rd40, -4;
	add.s64 	%rd39, %rd39, -4;
	add.s32 	%r31, %r31, 16;
	add.s32 	%r30, %r30, 16;
	setp.ne.s64 	%p10, %rd40, 0;
	@%p10 bra 	$L__BB2_6;
	bar.sync 	0;
	add.s32 	%r29, %r29, 1;
	cvt.u64.u32 	%rd31, %r29;
	add.s64 	%rd32, %rd15, 31;
	shr.u64 	%rd33, %rd32, 5;
	setp.gt.u64 	%p11, %rd33, %rd31;
	@%p11 bra 	$L__BB2_3;
$L__BB2_20:
	ld.param.u64 	%rd38, [_Z28softmax_cuda_grad_shared_memPKfS0_Pfmm_param_2];
	cvta.to.global.u64 	%rd34, %rd38;
	add.s64 	%rd36, %rd34, %rd18;
	st.global.f32 	[%rd36], %f46;
$L__BB2_21:
	ret;

}


// ===== COMPILED SASS (sm_100) =====

	.target	sm_100

	.elftype	@"ET_EXEC"


//--------------------- .note.nv.tkinfo           --------------------------
	.section	.note.nv.tkinfo,"",@"SHT_NOTE"
	.sectionflags	@"SHF_NOTE_NV_TKINFO"
	.tkinfo
        /*0018*/ 	.word	0x00000002
        /*0030*/ 	.string	""
        /*0030*/ 	.string	"ptxas"
        /*0030*/ 	.string	"Cuda compilation tools, release 13.0, V13.0.88"
        /*0030*/ 	.string	"Build cuda_13.0.r13.0/compiler.36424714_0"
        /*0030*/ 	.string	"-arch sm_100 -m 64 "



//--------------------- .note.nv.cuinfo           --------------------------
	.section	.note.nv.cuinfo,"",@"SHT_NOTE"
	.sectionflags	@"SHF_NOTE_NV_CUINFO"
        /*0018*/ 	.short	0x0002
        /*001a*/ 	.short	0x0064
        /*001c*/ 	.short	0x0082
	.zero		2


//--------------------- .nv.info                  --------------------------
	.section	.nv.info,"",@"SHT_CUDA_INFO"
	.align	4


	//----- nvinfo : EIATTR_REGCOUNT
	.align		4
        /*0000*/ 	.byte	0x04, 0x2f
        /*0002*/ 	.short	(.L_1 - .L_0)
	.align		4
.L_0:
        /*0004*/ 	.word	index@(_Z12softmax_cudaPKfPfmm)
        /*0008*/ 	.word	0x0000001f


	//----- nvinfo : EIATTR_FRAME_SIZE
	.align		4
.L_1:
        /*000c*/ 	.byte	0x04, 0x11
        /*000e*/ 	.short	(.L_3 - .L_2)
	.align		4
.L_2:
        /*0010*/ 	.word	index@($__internal_0_$__cuda_sm3x_div_rn_noftz_f32_slowpath)
        /*0014*/ 	.word	0x00000000


	//----- nvinfo : EIATTR_FRAME_SIZE
	.align		4
.L_3:
        /*0018*/ 	.byte	0x04, 0x11
        /*001a*/ 	.short	(.L_5 - .L_4)
	.align		4
.L_4:
        /*001c*/ 	.word	index@(_Z12softmax_cudaPKfPfmm)
        /*0020*/ 	.word	0x00000000


	//----- nvinfo : EIATTR_REGCOUNT
	.align		4
.L_5:
        /*0024*/ 	.byte	0x04, 0x2f
        /*0026*/ 	.short	(.L_7 - .L_6)
	.align		4
.L_6:
        /*0028*/ 	.word	index@(_Z17softmax_cuda_gradPKfS0_Pfmm)
        /*002c*/ 	.word	0x00000020


	//----- nvinfo : EIATTR_FRAME_SIZE
	.align		4
.L_7:
        /*0030*/ 	.byte	0x04, 0x11
        /*0032*/ 	.short	(.L_9 - .L_8)
	.align		4
.L_8:
        /*0034*/ 	.word	index@(_Z17softmax_cuda_gradPKfS0_Pfmm)
        /*0038*/ 	.word	0x00000000


	//----- nvinfo : EIATTR_REGCOUNT
	.align		4
.L_9:
        /*003c*/ 	.byte	0x04, 0x2f
        /*003e*/ 	.short	(.L_11 - .L_10)
	.align		4
.L_10:
        /*0040*/ 	.word	index@(_Z28softmax_cuda_grad_shared_memPKfS0_Pfmm)
        /*0044*/ 	.word	0x00000020


	//----- nvinfo : EIATTR_FRAME_SIZE
	.align		4
.L_11:
        /*0048*/ 	.byte	0x04, 0x11
        /*004a*/ 	.short	(.L_13 - .L_12)
	.align		4
.L_12:
        /*004c*/ 	.word	index@(_Z28softmax_cuda_grad_shared_memPKfS0_Pfmm)
        /*0050*/ 	.word	0x00000000


	//----- nvinfo : EIATTR_MIN_STACK_SIZE
	.align		4
.L_13:
        /*0054*/ 	.byte	0x04, 0x12
        /*0056*/ 	.short	(.L_15 - .L_14)
	.align		4
.L_14:
        /*0058*/ 	.word	index@(_Z28softmax_cuda_grad_shared_memPKfS0_Pfmm)
        /*005c*/ 	.word	0x00000000


	//----- nvinfo : EIATTR_MIN_STACK_SIZE
	.align		4
.L_15:
        /*0060*/ 	.byte	0x04, 0x12
        /*0062*/ 	.short	(.L_17 - .L_16)
	.align		4
.L_16:
        /*0064*/ 	.word	index@(_Z17softmax_cuda_gradPKfS0_Pfmm)
        /*0068*/ 	.word	0x00000000


	//----- nvinfo : EIATTR_MIN_STACK_SIZE
	.align		4
.L_17:
        /*006c*/ 	.byte	0x04, 0x12
        /*006e*/ 	.short	(.L_19 - .L_18)
	.align		4
.L_18:
        /*0070*/ 	.word	index@(_Z12softmax_cudaPKfPfmm)
        /*0074*/ 	.word	0x00000000
.L_19:


//--------------------- .nv.compat                --------------------------
	.section	.nv.compat,"",@"SHT_CUDA_COMPAT_INFO"
	.align	4
        /*0000*/ 	.byte	0x02, 0x09, 0x00, 0x00, 0x02, 0x02, 0x01, 0x00, 0x02, 0x05, 0x05, 0x00, 0x03, 0x07, 0x01, 0x01
        /*0010*/ 	.byte	0x02, 0x03, 0x00, 0x00, 0x02, 0x06, 0x01, 0x00, 0x04, 0x0b, 0x08, 0x00, 0x01, 0x00, 0x00, 0x00
        /*0020*/ 	.byte	0x00, 0x00, 0x00, 0x00


//--------------------- .nv.info._Z28softmax_cuda_grad_shared_memPKfS0_Pfmm --------------------------
	.section	.nv.info._Z28softmax_cuda_grad_shared_memPKfS0_Pfmm,"",@"SHT_CUDA_INFO"
	.sectionflags	@""
	.align	4


	//----- nvinfo : EIATTR_CUDA_API_VERSION
	.align		4
        /*0000*/ 	.byte	0x04, 0x37
        /*0002*/ 	.short	(.L_21 - .L_20)
.L_20:
        /*0004*/ 	.word	0x00000082


	//----- nvinfo : EIATTR_KPARAM_INFO
	.align		4
.L_21:
        /*0008*/ 	.byte	0x04, 0x17
        /*000a*/ 	.short	(.L_23 - .L_22)
.L_22:
        /*000c*/ 	.word	0x00000000
        /*0010*/ 	.short	0x0004
        /*0012*/ 	.short	0x0020
        /*0014*/ 	.byte	0x00, 0xf0, 0x21, 0x00


	//----- nvinfo : EIATTR_KPARAM_INFO
	.align		4
.L_23:
        /*0018*/ 	.byte	0x04, 0x17
        /*001a*/ 	.short	(.L_25 - .L_24)
.L_24:
        /*001c*/ 	.word	0x00000000
        /*0020*/ 	.short	0x0003
        /*0022*/ 	.short	0x0018
        /*0024*/ 	.byte	0x00, 0xf0, 0x21, 0x00


	//----- nvinfo : EIATTR_KPARAM_INFO
	.align		4
.L_25:
        /*0028*/ 	.byte	0x04, 0x17
        /*002a*/ 	.short	(.L_27 - .L_26)
.L_26:
        /*002c*/ 	.word	0x00000000
        /*0030*/ 	.short	0x0002
        /*0032*/ 	.short	0x0010
        /*0034*/ 	.byte	0x00, 0xf5, 0x21, 0x00


	//----- nvinfo : EIATTR_KPARAM_INFO
	.align		4
.L_27:
        /*0038*/ 	.byte	0x04, 0x17
        /*003a*/ 	.short	(.L_29 - .L_28)
.L_28:
        /*003c*/ 	.word	0x00000000
        /*0040*/ 	.short	0x0001
        /*0042*/ 	.short	0x0008
        /*0044*/ 	.byte	0x00, 0xf5, 0x21, 0x00


	//----- nvinfo : EIATTR_KPARAM_INFO
	.align		4
.L_29:
        /*0048*/ 	.byte	0x04, 0x17
        /*004a*/ 	.short	(.L_31 - .L_30)
.L_30:
        /*004c*/ 	.word	0x00000000
        /*0050*/ 	.short	0x0000
        /*0052*/ 	.short	0x0000
        /*0054*/ 	.byte	0x00, 0xf5, 0x21, 0x00


	//----- nvinfo : EIATTR_SPARSE_MMA_MASK
	.align		4
.L_31:
        /*0058*/ 	.byte	0x03, 0x50
        /*005a*/ 	.short	0x0000


	//----- nvinfo : EIATTR_MAXREG_COUNT
	.align		4
        /*005c*/ 	.byte	0x03, 0x1b
        /*005e*/ 	.short	0x00ff


	//----- nvinfo : EIATTR_NUM_BARRIERS
	.align		4
        /*0060*/ 	.byte	0x02, 0x4c
        /*0062*/ 	.byte	0x01
	.zero		1


	//----- nvinfo : EIATTR_MERCURY_ISA_VERSION
	.align		4
        /*0064*/ 	.byte	0x03, 0x5f
        /*0066*/ 	.short	0x0101


	//----- nvinfo : EIATTR_VRC_CTA_INIT_COUNT
	.align		4
        /*0068*/ 	.byte	0x02, 0x4a
	.zero		1
	.zero		1


	//----- nvinfo : EIATTR_EXIT_INSTR_OFFSETS
	.align		4
        /*006c*/ 	.byte	0x04, 0x1c
        /*006e*/ 	.short	(.L_33 - .L_32)


	//   ....[0]....
.L_32:
        /*0070*/ 	.word	0x000000f0


	//   ....[1]....
        /*0074*/ 	.word	0x000008e0


	//----- nvinfo : EIATTR_CBANK_PARAM_SIZE
	.align		4
.L_33:
        /*0078*/ 	.byte	0x03, 0x19
        /*007a*/ 	.short	0x0028


	//----- nvinfo : EIATTR_PARAM_CBANK
	.align		4
        /*007c*/ 	.byte	0x04, 0x0a
        /*007e*/ 	.short	(.L_35 - .L_34)
	.align		4
.L_34:
        /*0080*/ 	.word	index@(.nv.constant0._Z28softmax_cuda_grad_shared_memPKfS0_Pfmm)
        /*0084*/ 	.short	0x0380
        /*0086*/ 	.short	0x0028


	//----- nvinfo : EIATTR_SW_WAR
	.align		4
.L_35:
        /*0088*/ 	.byte	0x04, 0x36
        /*008a*/ 	.short	(.L_37 - .L_36)
.L_36:
        /*008c*/ 	.word	0x00000008
.L_37:


//--------------------- .nv.info._Z17softmax_cuda_gradPKfS0_Pfmm --------------------------
	.section	.nv.info._Z17softmax_cuda_gradPKfS0_Pfmm,"",@"SHT_CUDA_INFO"
	.sectionflags	@""
	.align	4


	//----- nvinfo : EIATTR_CUDA_API_VERSION
	.align		4
        /*0000*/ 	.byte	0x04, 0x37
        /*0002*/ 	.short	(.L_39 - .L_38)
.L_38:
        /*0004*/ 	.word	0x00000082


	//----- nvinfo : EIATTR_KPARAM_INFO
	.align		4
.L_39:
        /*0008*/ 	.byte	0x04, 0x17
        /*000a*/ 	.short	(.L_41 - .L_40)
.L_40:
        /*000c*/ 	.word	0x00000000
        /*0010*/ 	.short	0x0004
        /*0012*/ 	.short	0x0020
        /*0014*/ 	.byte	0x00, 0xf0, 0x21, 0x00


	//----- nvinfo : EIATTR_KPARAM_INFO
	.align		4
.L_41:
        /*0018*/ 	.byte	0x04, 0x17
        /*001a*/ 	.short	(.L_43 - .L_42)
.L_42:
        /*001c*/ 	.word	0x00000000
        /*0020*/ 	.short	0x0003
        /*0022*/ 	.short	0x0018
        /*0024*/ 	.byte	0x00, 0xf0, 0x21, 0x00


	//----- nvinfo : EIATTR_KPARAM_INFO
	.align		4
.L_43:
        /*0028*/ 	.byte	0x04, 0x17
        /*002a*/ 	.short	(.L_45 - .L_44)
.L_44:
        /*002c*/ 	.word	0x00000000
        /*0030*/ 	.short	0x0002
        /*0032*/ 	.short	0x0010
        /*0034*/ 	.byte	0x00, 0xf5, 0x21, 0x00


	//----- nvinfo : EIATTR_KPARAM_INFO
	.align		4
.L_45:
        /*0038*/ 	.byte	0x04, 0x17
        /*003a*/ 	.short	(.L_47 - .L_46)
.L_46:
        /*003c*/ 	.word	0x00000000
        /*0040*/ 	.short	0x0001
        /*0042*/ 	.short	0x0008
        /*0044*/ 	.byte	0x00, 0xf5, 0x21, 0x00


	//----- nvinfo : EIATTR_KPARAM_INFO
	.align		4
.L_47:
        /*0048*/ 	.byte	0x04, 0x17
        /*004a*/ 	.short	(.L_49 - .L_48)
.L_48:
        /*004c*/ 	.word	0x00000000
        /*0050*/ 	.short	0x0000
        /*0052*/ 	.short	0x0000
        /*0054*/ 	.byte	0x00, 0xf5, 0x21, 0x00


	//----- nvinfo : EIATTR_SPARSE_MMA_MASK
	.align		4
.L_49:
        /*0058*/ 	.byte	0x03, 0x50
        /*005a*/ 	.short	0x0000


	//----- nvinfo : EIATTR_MAXREG_COUNT
	.align		4
        /*005c*/ 	.byte	0x03, 0x1b
        /*005e*/ 	.short	0x00ff


	//----- nvinfo : EIATTR_MERCURY_ISA_VERSION
	.align		4
        /*0060*/ 	.byte	0x03, 0x5f
        /*0062*/ 	.short	0x0101


	//----- nvinfo : EIATTR_VRC_CTA_INIT_COUNT
	.align		4
        /*0064*/ 	.byte	0x02, 0x4a
	.zero		1
	.zero		1


	//----- nvinfo : EIATTR_EXIT_INSTR_OFFSETS
	.align		4
        /*0068*/ 	.byte	0x04, 0x1c
        /*006a*/ 	.short	(.L_51 - .L_50)


	//   ....[0]....
.L_50:
        /*006c*/ 	.word	0x000000f0


	//   ....[1]....
        /*0070*/ 	.word	0x00001580


	//----- nvinfo : EIATTR_CBANK_PARAM_SIZE
	.align		4
.L_51:
        /*0074*/ 	.byte	0x03, 0x19
        /*0076*/ 	.short	0x0028


	//----- nvinfo : EIATTR_PARAM_CBANK
	.align		4
        /*0078*/ 	.byte	0x04, 0x0a
        /*007a*/ 	.short	(.L_53 - .L_52)
	.align		4
.L_52:
        /*007c*/ 	.word	index@(.nv.constant0._Z17softmax_cuda_gradPKfS0_Pfmm)
        /*0080*/ 	.short	0x0380
        /*0082*/ 	.short	0x0028


	//----- nvinfo : EIATTR_SW_WAR
	.align		4
.L_53:
        /*0084*/ 	.byte	0x04, 0x36
        /*0086*/ 	.short	(.L_55 - .L_54)
.L_54:
        /*0088*/ 	.word	0x00000008
.L_55:


//--------------------- .nv.info._Z12softmax_cudaPKfPfmm --------------------------
	.section	.nv.info._Z12softmax_cudaPKfPfmm,"",@"SHT_CUDA_INFO"
	.sectionflags	@""
	.align	4


	//----- nvinfo : EIATTR_CUDA_API_VERSION
	.align		4
        /*0000*/ 	.byte	0x04, 0x37
        /*0002*/ 	.short	(.L_57 - .L_56)
.L_56:
        /*0004*/ 	.word	0x00000082


	//----- nvinfo : EIATTR_KPARAM_INFO
	.align		4
.L_57:
        /*0008*/ 	.byte	0x04, 0x17
        /*000a*/ 	.short	(.L_59 - .L_58)
.L_58:
        /*000c*/ 	.word	0x00000000
        /*0010*/ 	.short	0x0003
        /*0012*/ 	.short	0x0018
        /*0014*/ 	.byte	0x00, 0xf0, 0x21, 0x00


	//----- nvinfo : EIATTR_KPARAM_INFO
	.align		4
.L_59:
        /*0018*/ 	.byte	0x04, 0x17
        /*001a*/ 	.short	(.L_61 - .L_60)
.L_60:
        /*001c*/ 	.word	0x00000000
        /*0020*/ 	.short	0x0002
        /*0022*/ 	.short	0x0010
        /*0024*/ 	.byte	0x00, 0xf0, 0x21, 0x00


	//----- nvinfo : EIATTR_KPARAM_INFO
	.align		4
.L_61:
        /*0028*/ 	.byte	0x04, 0x17
        /*002a*/ 	.short	(.L_63 - .L_62)
.L_62:
        /*002c*/ 	.word	0x00000000
        /*0030*/ 	.short	0x0001
        /*0032*/ 	.short	0x0008
        /*0034*/ 	.byte	0x00, 0xf5, 0x21, 0x00


	//----- nvinfo : EIATTR_KPARAM_INFO
	.align		4
.L_63:
        /*0038*/ 	.byte	0x04, 0x17
        /*003a*/ 	.short	(.L_65 - .L_64)
.L_64:
        /*003c*/ 	.word	0x00000000
        /*0040*/ 	.short	0x0000
        /*0042*/ 	.short	0x0000
        /*0044*/ 	.byte	0x00, 0xf5, 0x21, 0x00


	//----- nvinfo : EIATTR_SPARSE_MMA_MASK
	.align		4
.L_65:
        /*0048*/ 	.byte	0x03, 0x50
        /*004a*/ 	.short	0x0000


	//----- nvinfo : EIATTR_MAXREG_COUNT
	.align		4
        /*004c*/ 	.byte	0x03, 0x1b
        /*004e*/ 	.short	0x00ff


	//----- nvinfo : EIATTR_NUM_BARRIERS
	.align		4
        /*0050*/ 	.byte	0x02, 0x4c
        /*0052*/ 	.byte	0x01
	.zero		1


	//----- nvinfo : EIATTR_MERCURY_ISA_VERSION
	.align		4
        /*0054*/ 	.byte	0x03, 0x5f
        /*0056*/ 	.short	0x0101


	//----- nvinfo : EIATTR_VRC_CTA_INIT_COUNT
	.align		4
        /*0058*/ 	.byte	0x02, 0x4a
	.zero		1
	.zero		1


	//----- nvinfo : EIATTR_EXIT_INSTR_OFFSETS
	.align		4
        /*005c*/ 	.byte	0x04, 0x1c
        /*005e*/ 	.short	(.L_67 - .L_66)


	//   ....[0]....
.L_66:
        /*0060*/ 	.word	0x00000080


	//   ....[1]....
        /*0064*/ 	.word	0x00002000


	//   ....[2]....
        /*0068*/ 	.word	0x00002540


	//   ....[3]....
        /*006c*/ 	.word	0x00002f70


	//----- nvinfo : EIATTR_CRS_STACK_SIZE
	.align		4
.L_67:
        /*0070*/ 	.byte	0x04, 0x1e
        /*0072*/ 	.short	(.L_69 - .L_68)
.L_68:
        /*0074*/ 	.word	0x00000000


	//----- nvinfo : EIATTR_CBANK_PARAM_SIZE
	.align		4
.L_69:
        /*0078*/ 	.byte	0x03, 0x19
        /*007a*/ 	.short	0x0020


	//----- nvinfo : EIATTR_PARAM_CBANK
	.align		4
        /*007c*/ 	.byte	0x04, 0x0a
        /*007e*/ 	.short	(.L_71 - .L_70)
	.align		4
.L_70:
        /*0080*/ 	.word	index@(.nv.constant0._Z12softmax_cudaPKfPfmm)
        /*0084*/ 	.short	0x0380
        /*0086*/ 	.short	0x0020


	//----- nvinfo : EIATTR_SW_WAR
	.align		4
.L_71:
        /*0088*/ 	.byte	0x04, 0x36
        /*008a*/ 	.short	(.L_73 - .L_72)
.L_72:
        /*008c*/ 	.word	0x00000008
.L_73:


//--------------------- .nv.callgraph             --------------------------
	.section	.nv.callgraph,"",@"SHT_CUDA_CALLGRAPH"
	.align	4
	.sectionentsize	8
	.align		4
        /*0000*/ 	.word	0x00000000
	.align		4
        /*0004*/ 	.word	0xffffffff
	.align		4
        /*0008*/ 	.word	0x00000000
	.align		4
        /*000c*/ 	.word	0xfffffffe
	.align		4
        /*0010*/ 	.word	0x00000000
	.align		4
        /*0014*/ 	.word	0xfffffffd
	.align		4
        /*0018*/ 	.word	0x00000000
	.align		4
        /*001c*/ 	.word	0xfffffffc


//--------------------- .text._Z28softmax_cuda_grad_shared_memPKfS0_Pfmm --------------------------
	.section	.text._Z28softmax_cuda_grad_shared_memPKfS0_Pfmm,"ax",@progbits
	.align	128
        .global         _Z28softmax_cuda_grad_shared_memPKfS0_Pfmm
        .type           _Z28softmax_cuda_grad_shared_memPKfS0_Pfmm,@function
        .size           _Z28softmax_cuda_grad_shared_memPKfS0_Pfmm,(.L_x_103 - _Z28softmax_cuda_grad_shared_memPKfS0_Pfmm)
        .other          _Z28softmax_cuda_grad_shared_memPKfS0_Pfmm,@"STO_CUDA_ENTRY STV_DEFAULT"
_Z28softmax_cuda_grad_shared_memPKfS0_Pfmm:
.text._Z28softmax_cuda_grad_shared_memPKfS0_Pfmm:
[----:B------:R-:W-:Y:S01]  /*0000*/  LDC R1, c[0x0][0x37c] ;  /* 0x0000df00ff017b82 */ /* 0x000fe20000000800 */
[----:B------:R-:W0:Y:S07]  /*0010*/  S2R R10, SR_TID.X ;  /* 0x00000000000a7919 */ /* 0x000e2e0000002100 */
[----:B------:R-:W1:Y:S01]  /*0020*/  LDC R13, c[0x0][0x364] ;  /* 0x0000d900ff0d7b82 */ /* 0x000e620000000800 */
[----:B------:R-:W2:Y:S01]  /*0030*/  LDCU.64 UR10, c[0x0][0x3a0] ;  /* 0x00007400ff0a77ac */ /* 0x000ea20008000a00 */
[----:B------:R-:W1:Y:S01]  /*0040*/  S2R R0, SR_TID.Y ;  /* 0x0000000000007919 */ /* 0x000e620000002200 */
[----:B------:R-:W3:Y:S05]  /*0050*/  LDCU.64 UR6, c[0x0][0x398] ;  /* 0x00007300ff0677ac */ /* 0x000eea0008000a00 */
[----:B------:R-:W0:Y:S08]  /*0060*/  S2UR UR5, SR_CTAID.X ;  /* 0x00000000000579c3 */ /* 0x000e300000002500 */
[----:B------:R-:W0:Y:S08]  /*0070*/  LDC R3, c[0x0][0x360] ;  /* 0x0000d800ff037b82 */ /* 0x000e300000000800 */
[----:B------:R-:W1:Y:S01]  /*0080*/  S2UR UR4, SR_CTAID.Y ;  /* 0x00000000000479c3 */ /* 0x000e620000002600 */
[----:B0-----:R-:W-:-:S05]  /*0090*/  IMAD R2, R3, UR5, R10 ;  /* 0x0000000503027c24 */ /* 0x001fca000f8e020a */
[----:B--2---:R-:W-:Y:S01]  /*00a0*/  ISETP.GE.U32.AND P0, PT, R2, UR10, PT ;  /* 0x0000000a02007c0c */ /* 0x004fe2000bf06070 */
[----:B-1----:R-:W-:-:S03]  /*00b0*/  IMAD R13, R13, UR4, R0 ;  /* 0x000000040d0d7c24 */ /* 0x002fc6000f8e0200 */
[----:B------:R-:W-:Y:S02]  /*00c0*/  ISETP.GE.U32.AND.EX P0, PT, RZ, UR11, PT, P0 ;  /* 0x0000000bff007c0c */ /* 0x000fe4000bf06100 */
[----:B---3--:R-:W-:-:S04]  /*00d0*/  ISETP.GE.U32.AND P1, PT, R13, UR6, PT ;  /* 0x000000060d007c0c */ /* 0x008fc8000bf26070 */
[----:B------:R-:W-:-:S13]  /*00e0*/  ISETP.GE.U32.OR.EX P0, PT, RZ, UR7, P0, P1 ;  /* 0x00000007ff007c0c */ /* 0x000fda0008706510 */
[----:B------:R-:W-:Y:S05]  /*00f0*/  @P0 EXIT ;  /* 0x000000000000094d */ /* 0x000fea0003800000 */
[----:B------:R-:W0:Y:S01]  /*0100*/  LDCU.64 UR6, c[0x0][0x388] ;  /* 0x00007100ff0677ac */ /* 0x000e220008000a00 */
[----:B------:R-:W-:Y:S02]  /*0110*/  IMAD.MOV.U32 R3, RZ, RZ, RZ ;  /* 0x000000ffff037224 */ /* 0x000fe400078e00ff */
[C---:B------:R-:W-:Y:S01]  /*0120*/  IMAD R17, R13.reuse, UR11, RZ ;  /* 0x0000000b0d117c24 */ /* 0x040fe2000f8e02ff */
[----:B------:R-:W-:Y:S02]  /*0130*/  UIADD3 UR4, UP1, UPT, UR10, 0x1f, URZ ;  /* 0x0000001f0a047890 */ /* 0x000fe4000ff3e0ff */
[----:B------:R-:W-:Y:S01]  /*0140*/  IMAD.WIDE.U32 R4, R13, UR10, R2 ;  /* 0x0000000a0d047c25 */ /* 0x000fe2000f8e0002 */
[----:B------:R-:W1:Y:S03]  /*0150*/  LDCU.64 UR8, c[0x0][0x358] ;  /* 0x00006b00ff0877ac */ /* 0x000e660008000a00 */
[----:B------:R-:W-:Y:S01]  /*0160*/  IMAD.IADD R9, R5, 0x1, R17 ;  /* 0x0000000105097824 */ /* 0x000fe200078e0211 */
[----:B------:R-:W-:Y:S01]  /*0170*/  UISETP.GE.U32.AND UP0, UPT, UR4, 0x20, UPT ;  /* 0x000000200400788c */ /* 0x000fe2000bf06070 */
[C---:B------:R-:W-:Y:S01]  /*0180*/  IMAD.SHL.U32 R20, R4.reuse, 0x4, RZ ;  /* 0x0000000404147824 */ /* 0x040fe200078e00ff */
[----:B------:R-:W-:Y:S01]  /*0190*/  UIADD3.X UR4, UPT, UPT, URZ, UR11, URZ, UP1, !UPT ;  /* 0x0000000bff047290 */ /* 0x000fe20008ffe4ff */
[----:B------:R-:W-:Y:S01]  /*01a0*/  IMAD.MOV.U32 R26, RZ, RZ, RZ ;  /* 0x000000ffff1a7224 */ /* 0x000fe200078e00ff */
[----:B------:R-:W-:-:S02]  /*01b0*/  SHF.L.U64.HI R9, R4, 0x2, R9 ;  /* 0x0000000204097819 */ /* 0x000fc40000010209 */
[----:B------:R-:W-:Y:S01]  /*01c0*/  UISETP.GE.U32.AND.EX UP0, UPT, UR4, URZ, UPT, UP0 ;  /* 0x000000ff0400728c */ /* 0x000fe2000bf06100 */
[----:B0-----:R-:W-:-:S04]  /*01d0*/  IADD3 R4, P0, PT, R20, UR6, RZ ;  /* 0x0000000614047c10 */ /* 0x001fc8000ff1e0ff */
[----:B------:R-:W-:-:S04]  /*01e0*/  IADD3.X R5, PT, PT, R9, UR7, RZ, P0, !PT ;  /* 0x0000000709057c10 */ /* 0x000fc800087fe4ff */
[----:B-1----:R-:W-:Y:S05]  /*01f0*/  BRA.U !UP0, `(.L_x_0) ;  /* 0x0000000508a87547 */ /* 0x002fea000b800000 */
[----:B------:R0:W2:Y:S01]  /*0200*/  LDG.E R8, desc[UR8][R4.64] ;  /* 0x0000000804087981 */ /* 0x0000a2000c1e1900 */
[----:B------:R-:W1:Y:S01]  /*0210*/  S2UR UR6, SR_CgaCtaId ;  /* 0x00000000000679c3 */ /* 0x000e620000008800 */
[----:B------:R-:W-:Y:S01]  /*0220*/  UMOV UR4, 0x400 ;  /* 0x0000040000047882 */ /* 0x000fe20000000000 */
[----:B------:R-:W-:Y:S01]  /*0230*/  IMAD.MOV.U32 R11, RZ, RZ, RZ ;  /* 0x000000ffff0b7224 */ /* 0x000fe200078e00ff */
[----:B------:R-:W-:Y:S01]  /*0240*/  UIADD3 UR5, UPT, UPT, UR4, 0x1000, URZ ;  /* 0x0000100004057890 */ /* 0x000fe2000fffe0ff */
[----:B------:R-:W-:Y:S01]  /*0250*/  IADD3 R7, P0, PT, R2, -0x1, RZ ;  /* 0xffffffff02077810 */ /* 0x000fe20007f1e0ff */
[C-C-:B------:R-:W-:Y:S01]  /*0260*/  IMAD R2, R0.reuse, 0x20, R10.reuse ;  /* 0x0000002000027824 */ /* 0x140fe200078e020a */
[----:B------:R-:W-:Y:S01]  /*0270*/  LEA R0, R0, 0x8, 0x7 ;  /* 0x0000000800007811 */ /* 0x000fe200078e38ff */
[----:B------:R-:W-:-:S04]  /*0280*/  IMAD.WIDE.U32 R12, R13, UR10, R10 ;  /* 0x0000000a0d0c7c25 */ /* 0x000fc8000f8e000a */
[----:B------:R-:W-:Y:S02]  /*0290*/  IMAD.MOV.U32 R26, RZ, RZ, RZ ;  /* 0x000000ffff1a7224 */ /* 0x000fe400078e00ff */
[----:B------:R-:W-:Y:S02]  /*02a0*/  IMAD.X R6, RZ, RZ, -0x1, P0 ;  /* 0xffffffffff067424 */ /* 0x000fe400000e06ff */
[----:B0-----:R-:W-:Y:S01]  /*02b0*/  IMAD.IADD R5, R17, 0x1, R13 ;  /* 0x0000000111057824 */ /* 0x001fe200078e020d */
[----:B-1----:R-:W-:Y:S02]  /*02c0*/  ULEA UR4, UR6, UR4, 0x18 ;  /* 0x0000000406047291 */ /* 0x002fe4000f8ec0ff */
[----:B------:R-:W-:-:S04]  /*02d0*/  ULEA UR5, UR6, UR5, 0x18 ;  /* 0x0000000506057291 */ /* 0x000fc8000f8ec0ff */
[----:B------:R-:W-:Y:S01]  /*02e0*/  LEA R4, R2, UR4, 0x2 ;  /* 0x0000000402047c11 */ /* 0x000fe2000f8e10ff */
[----:B------:R-:W-:Y:S01]  /*02f0*/  VIADD R3, R0, UR4 ;  /* 0x0000000400037c36 */ /* 0x000fe20008000000 */
[----:B------:R-:W-:Y:S01]  /*0300*/  LEA R2, R2, UR5, 0x2 ;  /* 0x0000000502027c11 */ /* 0x000fe2000f8e10ff */
[----:B------:R-:W-:Y:S01]  /*0310*/  UMOV UR4, URZ ;  /* 0x000000ff00047c82 */ /* 0x000fe20008000000 */
[----:B------:R-:W-:Y:S01]  /*0320*/  IADD3 R0, PT, PT, R0, UR5, RZ ;  /* 0x0000000500007c10 */ /* 0x000fe2000fffe0ff */
[----:B--2---:R-:W0:Y:S02]  /*0330*/  F2F.F64.F32 R14, R8 ;  /* 0x00000008000e7310 */ /* 0x004e240000201800 */
[----:B0-----:R-:W-:-:S11]  /*0340*/  DADD R14, -R14, 1 ;  /* 0x3ff000000e0e7429 */ /* 0x001fd60000000100 */
.L_x_2:
[----:B------:R-:W0:Y:S01]  /*0350*/  LDCU.64 UR6, c[0x0][0x3a0] ;  /* 0x00007400ff0677ac */ /* 0x000e220008000a00 */
[----:B-1----:R-:W1:Y:S01]  /*0360*/  LDC.64 R18, c[0x0][0x388] ;  /* 0x0000e200ff127b82 */ /* 0x002e620000000a00 */
[----:B------:R-:W-:-:S06]  /*0370*/  USHF.L.U32 UR5, UR4, 0x5, URZ ;  /* 0x0000000504057899 */ /* 0x000fcc00080006ff */
[----:B------:R-:W-:-:S05]  /*0380*/  VIADD R16, R10, UR5 ;  /* 0x000000050a107c36 */ /* 0x000fca0008000000 */
[----:B0-----:R-:W-:Y:S02]  /*0390*/  ISETP.GE.U32.AND P0, PT, R16, UR6, PT ;  /* 0x0000000610007c0c */ /* 0x001fe4000bf06070 */
[----:B------:R-:W0:Y:S02]  /*03a0*/  LDC.64 R16, c[0x0][0x380] ;  /* 0x0000e000ff107b82 */ /* 0x000e240000000a00 */
[----:B------:R-:W-:-:S13]  /*03b0*/  ISETP.GE.U32.AND.EX P0, PT, RZ, UR7, PT, P0 ;  /* 0x00000007ff007c0c */ /* 0x000fda000bf06100 */
[----:B------:R-:W-:-:S05]  /*03c0*/  @!P0 IADD3 R22, P1, PT, R12, UR5, RZ ;  /* 0x000000050c168c10 */ /* 0x000fca000ff3e0ff */
[----:B------:R-:W-:Y:S02]  /*03d0*/  @!P0 IMAD.X R23, RZ, RZ, R5, P1 ;  /* 0x000000ffff178224 */ /* 0x000fe400008e0605 */
[----:B------:R-:W-:-:S03]  /*03e0*/  @!P0 IMAD.SHL.U32 R21, R22, 0x4, RZ ;  /* 0x0000000416158824 */ /* 0x000fc600078e00ff */
[----:B------:R-:W-:Y:S02]  /*03f0*/  @!P0 SHF.L.U64.HI R22, R22, 0x2, R23 ;  /* 0x0000000216168819 */ /* 0x000fe40000010217 */
[C---:B0-----:R-:W-:Y:S02]  /*0400*/  @!P0 IADD3 R16, P1, PT, R21.reuse, R16, RZ ;  /* 0x0000001015108210 */ /* 0x041fe40007f3e0ff */
[----:B-1----:R-:W-:-:S03]  /*0410*/  @!P0 IADD3 R18, P2, PT, R21, R18, RZ ;  /* 0x0000001215128210 */ /* 0x002fc60007f5e0ff */
[C---:B------:R-:W-:Y:S02]  /*0420*/  @!P0 IMAD.X R17, R22.reuse, 0x1, R17, P1 ;  /* 0x0000000116118824 */ /* 0x040fe400008e0611 */
[----:B------:R-:W-:-:S04]  /*0430*/  @!P0 IMAD.X R19, R22, 0x1, R19, P2 ;  /* 0x0000000116138824 */ /* 0x000fc800010e0613 */
[----:B--2---:R-:W2:Y:S04]  /*0440*/  @!P0 LDG.E R17, desc[UR8][R16.64] ;  /* 0x0000000810118981 */ /* 0x004ea8000c1e1900 */
[----:B------:R-:W3:Y:S01]  /*0450*/  @!P0 LDG.E R19, desc[UR8][R18.64] ;  /* 0x0000000812138981 */ /* 0x000ee2000c1e1900 */
[----:B------:R-:W-:Y:S01]  /*0460*/  MOV R23, R0 ;  /* 0x0000000000177202 */ /* 0x000fe20000000f00 */
[----:B------:R-:W-:Y:S01]  /*0470*/  IMAD.MOV.U32 R22, RZ, RZ, R3 ;  /* 0x000000ffff167224 */ /* 0x000fe200078e0003 */
[----:B------:R-:W-:Y:S01]  /*0480*/  UMOV UR6, 0x20 ;  /* 0x0000002000067882 */ /* 0x000fe20000000000 */
[----:B--2---:R0:W-:Y:S04]  /*0490*/  @!P0 STS [R4], R17 ;  /* 0x0000001104008388 */ /* 0x0041e80000000800 */
[----:B---3--:R0:W-:Y:S01]  /*04a0*/  @!P0 STS [R2], R19 ;  /* 0x0000001302008388 */ /* 0x0081e20000000800 */
[----:B------:R-:W-:Y:S01]  /*04b0*/  BAR.SYNC.DEFER_BLOCKING 0x0 ;  /* 0x0000000000007b1d */ /* 0x000fe20000010000 */
[----:B------:R-:W-:-:S04]  /*04c0*/  IADD3 R25, P0, PT, R7, -UR5, RZ ;  /* 0x8000000507197c10 */ /* 0x000fc8000ff1e0ff */
[----:B------:R-:W-:Y:S01]  /*04d0*/  IADD3.X R24, PT, PT, R6, -0x1, RZ, P0, !PT ;  /* 0xffffffff06187810 */ /* 0x000fe200007fe4ff */
[----:B------:R-:W-:-:S08]  /*04e0*/  UMOV UR5, URZ ;  /* 0x000000ff00057c82 */ /* 0x000fd00008000000 */
.L_x_1:
[----:B-1----:R-:W1:Y:S01]  /*04f0*/  LDS R21, [R22+-0x8] ;  /* 0xfffff80016157984 */ /* 0x002e620000000800 */
[C---:B------:R-:W-:Y:S01]  /*0500*/  ISETP.NE.U32.AND P1, PT, R25.reuse, -0x1, PT ;  /* 0xffffffff1900780c */ /* 0x040fe20003f25070 */
[----:B------:R-:W-:Y:S01]  /*0510*/  UIADD3 UR6, UP0, UPT, UR6, -0x4, URZ ;  /* 0xfffffffc06067890 */ /* 0x000fe2000ff1e0ff */
[----:B------:R-:W-:Y:S01]  /*0520*/  ISETP.NE.U32.AND P0, PT, R25, RZ, PT ;  /* 0x000000ff1900720c */ /* 0x000fe20003f05070 */
[----:B--2---:R-:W2:Y:S01]  /*0530*/  LDS R27, [R22+-0x4] ;  /* 0xfffffc00161b7984 */ /* 0x004ea20000000800 */
[C---:B------:R-:W-:Y:S01]  /*0540*/  ISETP.NE.AND.EX P1, PT, R24.reuse, -0x1, PT, P1 ;  /* 0xffffffff1800780c */ /* 0x040fe20003f25310 */
[----:B------:R-:W-:Y:S01]  /*0550*/  UIADD3.X UR5, UPT, UPT, UR5, -0x1, URZ, UP0, !UPT ;  /* 0xffffffff05057890 */ /* 0x000fe200087fe4ff */
[----:B------:R-:W-:Y:S01]  /*0560*/  ISETP.NE.AND.EX P0, PT, R24, RZ, PT, P0 ;  /* 0x000000ff1800720c */ /* 0x000fe20003f05300 */
[----:B------:R-:W-:-:S04]  /*0570*/  UISETP.NE.U32.AND UP0, UPT, UR6, URZ, UPT ;  /* 0x000000ff0600728c */ /* 0x000fc8000bf05070 */
[----:B------:R-:W-:-:S06]  /*0580*/  UISETP.NE.AND.EX UP0, UPT, UR5, URZ, UPT, UP0 ;  /* 0x000000ff0500728c */ /* 0x000fcc000bf05300 */
[----:B------:R-:W3:Y:S01]  /*0590*/  @P1 LDS R29, [R23+-0x8] ;  /* 0xfffff800171d1984 */ /* 0x000ee20000000800 */
[----:B0-----:R-:W-:Y:S01]  /*05a0*/  @!P1 F2F.F64.F32 R16, R26 ;  /* 0x0000001a00109310 */ /* 0x001fe20000201800 */
[----:B-1----:R-:W-:-:S07]  /*05b0*/  FMUL R21, R8, R21 ;  /* 0x0000001508157220 */ /* 0x002fce0000400000 */
[----:B------:R-:W0:Y:S02]  /*05c0*/  @!P1 F2F.F64.F32 R18, R21 ;  /* 0x0000001500129310 */ /* 0x000e240000201800 */
[----:B0-----:R-:W-:-:S06]  /*05d0*/  @!P1 DFMA R18, R14, R18, R16 ;  /* 0x000000120e12922b */ /* 0x001fcc0000000010 */
[----:B------:R2:W0:Y:S02]  /*05e0*/  @!P1 F2F.F32.F64 R28, R18 ;  /* 0x00000012001c9310 */ /* 0x0004240000301000 */
[----:B--2---:R-:W-:-:S06]  /*05f0*/  FMUL R19, R8, R27 ;  /* 0x0000001b08137220 */ /* 0x004fcc0000400000 */
[----:B------:R-:W-:Y:S01]  /*0600*/  @!P0 F2F.F64.F32 R16, R19 ;  /* 0x0000001300108310 */ /* 0x000fe20000201800 */
[----:B---3--:R-:W-:Y:S01]  /*0610*/  @P1 FFMA R28, -R21, R29, R26 ;  /* 0x0000001d151c1223 */ /* 0x008fe2000000011a */
[----:B------:R-:W-:Y:S01]  /*0620*/  ISETP.NE.U32.AND P1, PT, R25, 0x1, PT ;  /* 0x000000011900780c */ /* 0x000fe20003f25070 */
[----:B------:R-:W1:Y:S03]  /*0630*/  @P0 LDS R21, [R23+-0x4] ;  /* 0xfffffc0017150984 */ /* 0x000e660000000800 */
[----:B------:R-:W-:Y:S01]  /*0640*/  ISETP.NE.AND.EX P1, PT, R24, RZ, PT, P1 ;  /* 0x000000ff1800720c */ /* 0x000fe20003f25310 */
[----:B------:R-:W2:Y:S01]  /*0650*/  LDS R29, [R22] ;  /* 0x00000000161d7984 */ /* 0x000ea20000000800 */
[----:B0-----:R-:W0:Y:S11]  /*0660*/  @!P0 F2F.F64.F32 R26, R28 ;  /* 0x0000001c001a8310 */ /* 0x001e360000201800 */
[----:B------:R-:W3:Y:S01]  /*0670*/  @P1 LDS R18, [R23] ;  /* 0x0000000017121984 */ /* 0x000ee20000000800 */
[----:B0-----:R-:W-:Y:S01]  /*0680*/  @!P0 DFMA R16, R14, R16, R26 ;  /* 0x000000100e10822b */ /* 0x001fe2000000001a */
[----:B-1----:R-:W-:-:S02]  /*0690*/  @P0 FFMA R27, -R19, R21, R28 ;  /* 0x00000015131b0223 */ /* 0x002fc4000000011c */
[----:B------:R0:W1:Y:S01]  /*06a0*/  LDS R19, [R22+0x4] ;  /* 0x0000040016137984 */ /* 0x0000620000000800 */
[----:B--2---:R-:W-:-:S03]  /*06b0*/  FMUL R26, R8, R29 ;  /* 0x0000001d081a7220 */ /* 0x004fc60000400000 */
[----:B------:R-:W3:Y:S01]  /*06c0*/  @!P0 F2F.F32.F64 R27, R16 ;  /* 0x00000010001b8310 */ /* 0x000ee20000301000 */
[----:B------:R-:W-:Y:S01]  /*06d0*/  ISETP.NE.U32.AND P0, PT, R25, 0x2, PT ;  /* 0x000000021900780c */ /* 0x000fe20003f05070 */
[----:B0-----:R-:W-:-:S03]  /*06e0*/  VIADD R22, R22, 0x10 ;  /* 0x0000001016167836 */ /* 0x001fc60000000000 */
[----:B------:R-:W-:-:S03]  /*06f0*/  ISETP.NE.AND.EX P0, PT, R24, RZ, PT, P0 ;  /* 0x000000ff1800720c */ /* 0x000fc60003f05300 */
[----:B------:R0:W-:Y:S01]  /*0700*/  @!P1 F2F.F64.F32 R16, R26 ;  /* 0x0000001a00109310 */ /* 0x0001e20000201800 */
[----:B---3--:R-:W-:-:S07]  /*0710*/  @P1 FFMA R21, -R26, R18, R27 ;  /* 0x000000121a151223 */ /* 0x008fce000000011b */
[----:B------:R-:W2:Y:S02]  /*0720*/  @!P1 F2F.F64.F32 R28, R27 ;  /* 0x0000001b001c9310 */ /* 0x000ea40000201800 */
[----:B0-----:R0:W3:Y:S02]  /*0730*/  @P0 LDS R26, [R23+0x4] ;  /* 0x00000400171a0984 */ /* 0x0010e40000000800 */
[----:B0-----:R-:W-:Y:S01]  /*0740*/  VIADD R23, R23, 0x10 ;  /* 0x0000001017177836 */ /* 0x001fe20000000000 */
[----:B--2---:R-:W-:-:S06]  /*0750*/  @!P1 DFMA R28, R14, R16, R28 ;  /* 0x000000100e1c922b */ /* 0x004fcc000000001c */
[----:B------:R1:W3:Y:S02]  /*0760*/  @!P1 F2F.F32.F64 R21, R28 ;  /* 0x0000001c00159310 */ /* 0x0002e40000301000 */
[----:B-1----:R-:W-:-:S06]  /*0770*/  FMUL R28, R8, R19 ;  /* 0x00000013081c7220 */ /* 0x002fcc0000400000 */
[----:B------:R-:W-:Y:S01]  /*0780*/  @!P0 F2F.F64.F32 R16, R28 ;  /* 0x0000001c00108310 */ /* 0x000fe20000201800 */
[----:B---3--:R-:W-:-:S07]  /*0790*/  @P0 FFMA R26, -R28, R26, R21 ;  /* 0x0000001a1c1a0223 */ /* 0x008fce0000000115 */
[----:B------:R-:W0:Y:S02]  /*07a0*/  @!P0 F2F.F64.F32 R18, R21 ;  /* 0x0000001500128310 */ /* 0x000e240000201800 */
[----:B0-----:R-:W-:-:S06]  /*07b0*/  @!P0 DFMA R16, R14, R16, R18 ;  /* 0x000000100e10822b */ /* 0x001fcc0000000012 */
[----:B------:R1:W2:Y:S01]  /*07c0*/  @!P0 F2F.F32.F64 R26, R16 ;  /* 0x00000010001a8310 */ /* 0x0002a20000301000 */
[----:B------:R-:W-:-:S04]  /*07d0*/  IADD3 R25, P0, PT, R25, -0x4, RZ ;  /* 0xfffffffc19197810 */ /* 0x000fc80007f1e0ff */
[----:B------:R-:W-:Y:S01]  /*07e0*/  IADD3.X R24, PT, PT, R24, -0x1, RZ, P0, !PT ;  /* 0xffffffff18187810 */ /* 0x000fe200007fe4ff */
[----:B------:R-:W-:Y:S08]  /*07f0*/  BRA.U UP0, `(.L_x_1) ;  /* 0xfffffffd003c7547 */ /* 0x000ff0000b83ffff */
[----:B------:R-:W0:Y:S01]  /*0800*/  LDCU.64 UR6, c[0x0][0x3a0] ;  /* 0x00007400ff0677ac */ /* 0x000e220008000a00 */
[----:B------:R-:W-:Y:S02]  /*0810*/  UIADD3 UR4, UPT, UPT, UR4, 0x1, URZ ;  /* 0x0000000104047890 */ /* 0x000fe4000fffe0ff */
[----:B0-----:R-:W-:-:S04]  /*0820*/  UIADD3 UR5, UP0, UPT, UR6, 0x1f, URZ ;  /* 0x0000001f06057890 */ /* 0x001fc8000ff1e0ff */
[----:B------:R-:W-:-:S04]  /*0830*/  UIADD3.X UR7, UPT, UPT, URZ, UR7, URZ, UP0, !UPT ;  /* 0x00000007ff077290 */ /* 0x000fc800087fe4ff */
[----:B------:R-:W-:Y:S02]  /*0840*/  USHF.R.U64 UR5, UR5, 0x5, UR7 ;  /* 0x0000000505057899 */ /* 0x000fe40008001207 */
[----:B------:R-:W-:Y:S02]  /*0850*/  USHF.R.U32.HI UR6, URZ, 0x5, UR7 ;  /* 0x00000005ff067899 */ /* 0x000fe40008011607 */
[----:B------:R-:W-:-:S04]  /*0860*/  UISETP.GT.U32.AND UP0, UPT, UR5, UR4, UPT ;  /* 0x000000040500728c */ /* 0x000fc8000bf04070 */
[----:B------:R-:W-:Y:S01]  /*0870*/  UISETP.GT.U32.AND.EX UP0, UPT, UR6, URZ, UPT, UP0 ;  /* 0x000000ff0600728c */ /* 0x000fe2000bf04100 */
[----:B------:R-:W-:Y:S08]  /*0880*/  BAR.SYNC.DEFER_BLOCKING 0x0 ;  /* 0x0000000000007b1d */ /* 0x000ff00000010000 */
[----:B------:R-:W-:Y:S05]  /*0890*/  BRA.U UP0, `(.L_x_2) ;  /* 0xfffffff900ac7547 */ /* 0x000fea000b83ffff */
.L_x_0:
[----:B------:R-:W0:Y:S02]  /*08a0*/  LDCU.64 UR4, c[0x0][0x390] ;  /* 0x00007200ff0477ac */ /* 0x000e240008000a00 */
[----:B0-----:R-:W-:-:S04]  /*08b0*/  IADD3 R20, P0, PT, R20, UR4, RZ ;  /* 0x0000000414147c10 */ /* 0x001fc8000ff1e0ff */
[----:B------:R-:W-:-:S05]  /*08c0*/  IADD3.X R21, PT, PT, R9, UR5, RZ, P0, !PT ;  /* 0x0000000509157c10 */ /* 0x000fca00087fe4ff */
[----:B--2---:R-:W-:Y:S01]  /*08d0*/  STG.E desc[UR8][R20.64], R26 ;  /* 0x0000001a14007986 */ /* 0x004fe2000c101908 */
[----:B------:R-:W-:Y:S05]  /*08e0*/  EXIT ;  /* 0x000000000000794d */ /* 0x000fea0003800000 */
.L_x_3:
[----:B------:R-:W-:-:S00]  /*08f0*/  BRA `(.L_x_3) ;  /* 0xfffffffc00fc7947 */ /* 0x000fc0000383ffff */
[----:B------:R-:W-:-:S00]  /*0900*/  NOP ;  /* 0x0000000000007918 */ /* 0x000fc00000000000 */
[----:B------:R-:W-:-:S00]  /*0910*/  NOP ;  /* 0x0000000000007918 */ /* 0x000fc00000000000 */
[----:B------:R-:W-:-:S00]  /*0920*/  NOP ;  /* 0x0000000000007918 */ /* 0x000fc00000000000 */
[----:B------:R-:W-:-:S00]  /*0930*/  NOP ;  /* 0x0000000000007918 */ /* 0x000fc00000000000 */
[----:B------:R-:W-:-:S00]  /*0940*/  NOP ;  /* 0x0000000000007918 */ /* 0x000fc00000000000 */
[----:B------:R-:W-:-:S00]  /*0950*/  NOP ;  /* 0x0000000000007918 */ /* 0x000fc00000000000 */
[----:B------:R-:W-:-:S00]  /*0960*/  NOP ;  /* 0x0000000000007918 */ /* 0x000fc00000000000 */
[----:B------:R-:W-:-:S00]  /*0970*/  NOP ;  /* 0x0000000000007918 */ /* 0x000fc00000000000 */
.L_x_103:


//--------------------- .text._Z17softmax_cuda_gradPKfS0_Pfmm --------------------------
	.section	.text._Z17softmax_cuda_gradPKfS0_Pfmm,"ax",@progbits
	.align	128
        .global         _Z17softmax_cuda_gradPKfS0_Pfmm
        .type           _Z17softmax_cuda_gradPKfS0_Pfmm,@function
        .size           _Z17softmax_cuda_gradPKfS0_Pfmm,(.L_x_104 - _Z17softmax_cuda_gradPKfS0_Pfmm)
        .other          _Z17softmax_cuda_gradPKfS0_Pfmm,@"STO_CUDA_ENTRY STV_DEFAULT"
_Z17softmax_cuda_gradPKfS0_Pfmm:
.text._Z17softmax_cuda_gradPKfS0_Pfmm:
        /* <DEDUP_REMOVED lines=16> */
[----:B------:R-:W0:Y:S01]  /*0100*/  LDCU.128 UR12, c[0x0][0x380] ;  /* 0x00007000ff0c77ac */ /* 0x000e220008000c00 */
[C---:B------:R-:W-:Y:S01]  /*0110*/  IMAD.WIDE.U32 R14, R3.reuse, UR6, RZ ;  /* 0x00000006030e7c25 */ /* 0x040fe2000f8e00ff */
[----:B------:R-:W1:Y:S03]  /*0120*/  LDCU.64 UR8, c[0x0][0x358] ;  /* 0x00006b00ff0877ac */ /* 0x000e660008000a00 */
[----:B------:R-:W-:Y:S01]  /*0130*/  IMAD R2, R3, UR7, R15 ;  /* 0x0000000703027c24 */ /* 0x000fe2000f8e020f */
[----:B------:R-:W-:-:S05]  /*0140*/  IADD3 R4, P0, PT, R0, R14, RZ ;  /* 0x0000000e00047210 */ /* 0x000fca0007f1e0ff */
[----:B------:R-:W-:Y:S02]  /*0150*/  IMAD.X R5, RZ, RZ, R2, P0 ;  /* 0x000000ffff057224 */ /* 0x000fe400000e0602 */
[----:B------:R-:W-:-:S03]  /*0160*/  IMAD.SHL.U32 R3, R4, 0x4, RZ ;  /* 0x0000000404037824 */ /* 0x000fc600078e00ff */
[----:B------:R-:W-:Y:S02]  /*0170*/  SHF.L.U64.HI R4, R4, 0x2, R5 ;  /* 0x0000000204047819 */ /* 0x000fe40000010205 */
[----:B0-----:R-:W-:-:S04]  /*0180*/  IADD3 R8, P0, PT, R3, UR14, RZ ;  /* 0x0000000e03087c10 */ /* 0x001fc8000ff1e0ff */
[----:B------:R-:W-:-:S05]  /*0190*/  IADD3.X R9, PT, PT, R4, UR15, RZ, P0, !PT ;  /* 0x0000000f04097c10 */ /* 0x000fca00087fe4ff */
[----:B-1----:R-:W2:Y:S01]  /*01a0*/  LDG.E R5, desc[UR8][R8.64] ;  /* 0x0000000808057981 */ /* 0x002ea2000c1e1900 */
[----:B------:R-:W-:Y:S01]  /*01b0*/  UISETP.GE.U32.AND UP0, UPT, UR6, 0x8, UPT ;  /* 0x000000080600788c */ /* 0x000fe2000bf06070 */
[----:B------:R-:W-:Y:S01]  /*01c0*/  IADD3 R16, P0, PT, R3, UR12, RZ ;  /* 0x0000000c03107c10 */ /* 0x000fe2000ff1e0ff */
[----:B------:R-:W-:Y:S01]  /*01d0*/  IMAD.MOV.U32 R6, RZ, RZ, RZ ;  /* 0x000000ffff067224 */ /* 0x000fe200078e00ff */
[----:B------:R-:W-:Y:S01]  /*01e0*/  UMOV UR4, URZ ;  /* 0x000000ff00047c82 */ /* 0x000fe20008000000 */
[----:B------:R-:W-:Y:S01]  /*01f0*/  UISETP.GE.U32.AND.EX UP0, UPT, UR7, URZ, UPT, UP0 ;  /* 0x000000ff0700728c */ /* 0x000fe2000bf06100 */
[----:B------:R-:W-:Y:S01]  /*0200*/  IADD3.X R17, PT, PT, R4, UR13, RZ, P0, !PT ;  /* 0x0000000d04117c10 */ /* 0x000fe200087fe4ff */
[----:B------:R-:W-:Y:S01]  /*0210*/  UMOV UR5, URZ ;  /* 0x000000ff00057c82 */ /* 0x000fe20008000000 */
[----:B--2---:R-:W0:Y:S02]  /*0220*/  F2F.F64.F32 R18, R5 ;  /* 0x0000000500127310 */ /* 0x004e240000201800 */
[----:B0-----:R-:W-:-:S04]  /*0230*/  DADD R18, -R18, 1 ;  /* 0x3ff0000012127429 */ /* 0x001fc80000000100 */
[----:B------:R-:W-:Y:S07]  /*0240*/  BRA.U !UP0, `(.L_x_4) ;  /* 0x0000000908207547 */ /* 0x000fee000b800000 */
[----:B------:R-:W-:Y:S01]  /*0250*/  LEA R12, P0, R14, 0x10, 0x2 ;  /* 0x000000100e0c7811 */ /* 0x000fe200078010ff */
[----:B------:R-:W-:Y:S01]  /*0260*/  IMAD.MOV.U32 R6, RZ, RZ, RZ ;  /* 0x000000ffff067224 */ /* 0x000fe200078e00ff */
[----:B------:R-:W0:Y:S01]  /*0270*/  LDCU UR11, c[0x0][0x3a4] ;  /* 0x00007480ff0b77ac */ /* 0x000e220008000800 */
[----:B------:R-:W-:Y:S01]  /*0280*/  IMAD.MOV.U32 R7, RZ, RZ, R0 ;  /* 0x000000ffff077224 */ /* 0x000fe200078e0000 */
[----:B------:R-:W-:Y:S01]  /*0290*/  IADD3 R10, P1, PT, R12, UR14, RZ ;  /* 0x0000000e0c0a7c10 */ /* 0x000fe2000ff3e0ff */
[----:B------:R-:W-:Y:S01]  /*02a0*/  IMAD.MOV.U32 R8, RZ, RZ, RZ ;  /* 0x000000ffff087224 */ /* 0x000fe200078e00ff */
[----:B------:R-:W-:Y:S01]  /*02b0*/  LEA.HI.X R13, R14, RZ, R2, 0x2, P0 ;  /* 0x000000ff0e0d7211 */ /* 0x000fe200000f1402 */
[----:B------:R-:W-:Y:S01]  /*02c0*/  ULOP3.LUT UR6, UR6, 0xfffffff8, URZ, 0xc0, !UPT ;  /* 0xfffffff806067892 */ /* 0x000fe2000f8ec0ff */
[----:B------:R-:W-:Y:S01]  /*02d0*/  IADD3 R12, P0, PT, R12, UR12, RZ ;  /* 0x0000000c0c0c7c10 */ /* 0x000fe2000ff1e0ff */
[----:B------:R-:W-:Y:S01]  /*02e0*/  UMOV UR4, URZ ;  /* 0x000000ff00047c82 */ /* 0x000fe20008000000 */
[C---:B------:R-:W-:Y:S01]  /*02f0*/  IADD3.X R11, PT, PT, R13.reuse, UR15, RZ, P1, !PT ;  /* 0x0000000f0d0b7c10 */ /* 0x040fe20008ffe4ff */
[----:B------:R-:W-:Y:S01]  /*0300*/  UMOV UR5, URZ ;  /* 0x000000ff00057c82 */ /* 0x000fe20008000000 */
[----:B------:R-:W-:-:S09]  /*0310*/  IADD3.X R13, PT, PT, R13, UR13, RZ, P0, !PT ;  /* 0x0000000d0d0d7c10 */ /* 0x000fd200087fe4ff */
.L_x_5:
[----:B------:R-:W-:-:S04]  /*0320*/  ISETP.NE.U32.AND P1, PT, R7, RZ, PT ;  /* 0x000000ff0700720c */ /* 0x000fc80003f25070 */
[----:B------:R-:W-:-:S13]  /*0330*/  ISETP.NE.AND.EX P1, PT, R8, RZ, PT, P1 ;  /* 0x000000ff0800720c */ /* 0x000fda0003f25310 */
[----:B--2---:R-:W2:Y:S01]  /*0340*/  @!P1 LDG.E R24, desc[UR8][R16.64] ;  /* 0x0000000810189981 */ /* 0x004ea2000c1e1900 */
[----:B------:R-:W-:-:S03]  /*0350*/  UIADD3 UR7, UP0, UPT, UR4, 0x1, URZ ;  /* 0x0000000104077890 */ /* 0x000fc6000ff1e0ff */
[----:B------:R-:W3:Y:S01]  /*0360*/  @P1 LDG.E R21, desc[UR8][R12.64+-0x10] ;  /* 0xfffff0080c151981 */ /* 0x000ee2000c1e1900 */
[----:B------:R-:W-:Y:S02]  /*0370*/  UIADD3.X UR10, UPT, UPT, URZ, UR5, URZ, UP0, !UPT ;  /* 0x00000005ff0a7290 */ /* 0x000fe400087fe4ff */
[----:B------:R-:W-:Y:S01]  /*0380*/  ISETP.NE.U32.AND P0, PT, R0, UR7, PT ;  /* 0x0000000700007c0c */ /* 0x000fe2000bf05070 */
[----:B-1----:R-:W3:Y:S03]  /*0390*/  @P1 LDG.E R22, desc[UR8][R10.64+-0x10] ;  /* 0xfffff0080a161981 */ /* 0x002ee6000c1e1900 */
[----:B------:R-:W-:-:S13]  /*03a0*/  ISETP.NE.AND.EX P0, PT, RZ, UR10, PT, P0 ;  /* 0x0000000aff007c0c */ /* 0x000fda000bf05300 */
[----:B------:R-:W4:Y:S04]  /*03b0*/  @!P0 LDG.E R20, desc[UR8][R16.64] ;  /* 0x0000000810148981 */ /* 0x000f28000c1e1900 */
[----:B------:R-:W5:Y:S04]  /*03c0*/  @P0 LDG.E R9, desc[UR8][R12.64+-0xc] ;  /* 0xfffff4080c090981 */ /* 0x000f68000c1e1900 */
[----:B------:R-:W5:Y:S01]  /*03d0*/  @P0 LDG.E R28, desc[UR8][R10.64+-0xc] ;  /* 0xfffff4080a1c0981 */ /* 0x000f62000c1e1900 */
[----:B------:R-:W-:Y:S01]  /*03e0*/  @!P1 F2F.F64.F32 R26, R6 ;  /* 0x00000006001a9310 */ /* 0x000fe20000201800 */
[----:B------:R-:W-:-:S04]  /*03f0*/  UIADD3 UR7, UP0, UPT, UR4, 0x2, URZ ;  /* 0x0000000204077890 */ /* 0x000fc8000ff1e0ff */
[----:B------:R-:W-:Y:S02]  /*0400*/  UIADD3.X UR10, UPT, UPT, URZ, UR5, URZ, UP0, !UPT ;  /* 0x00000005ff0a7290 */ /* 0x000fe400087fe4ff */
[----:B------:R-:W-:-:S04]  /*0410*/  ISETP.NE.U32.AND P2, PT, R0, UR7, PT ;  /* 0x0000000700007c0c */ /* 0x000fc8000bf45070 */
[----:B------:R-:W-:Y:S01]  /*0420*/  ISETP.NE.AND.EX P2, PT, RZ, UR10, PT, P2 ;  /* 0x0000000aff007c0c */ /* 0x000fe2000bf45320 */
[----:B------:R-:W-:-:S04]  /*0430*/  UIADD3 UR7, UP0, UPT, UR4, 0x3, URZ ;  /* 0x0000000304077890 */ /* 0x000fc8000ff1e0ff */
[----:B------:R-:W-:Y:S01]  /*0440*/  UIADD3.X UR10, UPT, UPT, URZ, UR5, URZ, UP0, !UPT ;  /* 0x00000005ff0a7290 */ /* 0x000fe200087fe4ff */
[----:B--2---:R-:W-:-:S04]  /*0450*/  @!P1 FMUL R23, R5, R24 ;  /* 0x0000001805179220 */ /* 0x004fc80000400000 */
[----:B------:R-:W1:Y:S02]  /*0460*/  @!P1 F2F.F64.F32 R24, R23 ;  /* 0x0000001700189310 */ /* 0x000e640000201800 */
[----:B-1----:R-:W-:-:S10]  /*0470*/  @!P1 DFMA R26, R18, R24, R26 ;  /* 0x00000018121a922b */ /* 0x002fd4000000001a */
[----:B------:R-:W1:Y:S01]  /*0480*/  @!P1 F2F.F32.F64 R26, R26 ;  /* 0x0000001a001a9310 */ /* 0x000e620000301000 */
[----:B---3--:R-:W-:Y:S01]  /*0490*/  @P1 FMUL R21, R21, R22 ;  /* 0x0000001615151220 */ /* 0x008fe20000400000 */
[C---:B----4-:R-:W-:Y:S02]  /*04a0*/  @!P0 FMUL R29, R5.reuse, R20 ;  /* 0x00000014051d8220 */ /* 0x050fe40000400000 */
[----:B------:R-:W2:Y:S04]  /*04b0*/  @!P2 LDG.E R20, desc[UR8][R16.64] ;  /* 0x000000081014a981 */ /* 0x000ea8000c1e1900 */
[----:B------:R-:W-:Y:S01]  /*04c0*/  @!P0 F2F.F64.F32 R24, R29 ;  /* 0x0000001d00188310 */ /* 0x000fe20000201800 */
[----:B------:R-:W-:-:S07]  /*04d0*/  @P1 FFMA R26, -R5, R21, R6 ;  /* 0x00000015051a1223 */ /* 0x000fce0000000106 */
[----:B-1----:R-:W1:Y:S02]  /*04e0*/  @!P0 F2F.F64.F32 R22, R26 ;  /* 0x0000001a00168310 */ /* 0x002e640000201800 */
[----:B-1----:R-:W-:Y:S01]  /*04f0*/  @!P0 DFMA R24, R18, R24, R22 ;  /* 0x000000181218822b */ /* 0x002fe20000000016 */
[----:B------:R-:W3:Y:S04]  /*0500*/  @P2 LDG.E R22, desc[UR8][R12.64+-0x8] ;  /* 0xfffff8080c162981 */ /* 0x000ee8000c1e1900 */
[----:B------:R-:W3:Y:S01]  /*0510*/  @P2 LDG.E R23, desc[UR8][R10.64+-0x8] ;  /* 0xfffff8080a172981 */ /* 0x000ee2000c1e1900 */
[----:B------:R-:W-:-:S04]  /*0520*/  ISETP.NE.U32.AND P1, PT, R0, UR7, PT ;  /* 0x0000000700007c0c */ /* 0x000fc8000bf25070 */
[----:B------:R-:W-:-:S13]  /*0530*/  ISETP.NE.AND.EX P1, PT, RZ, UR10, PT, P1 ;  /* 0x0000000aff007c0c */ /* 0x000fda000bf25310 */
[----:B------:R-:W4:Y:S01]  /*0540*/  @!P1 LDG.E R6, desc[UR8][R16.64] ;  /* 0x0000000810069981 */ /* 0x000f22000c1e1900 */
[----:B-----5:R-:W-:-:S03]  /*0550*/  @P0 FMUL R9, R9, R28 ;  /* 0x0000001c09090220 */ /* 0x020fc60000400000 */
[----:B------:R-:W5:Y:S01]  /*0560*/  @P1 LDG.E R28, desc[UR8][R10.64+-0x4] ;  /* 0xfffffc080a1c1981 */ /* 0x000f62000c1e1900 */
[----:B------:R-:W-:-:S03]  /*0570*/  @P0 FFMA R27, -R5, R9, R26 ;  /* 0x00000009051b0223 */ /* 0x000fc6000000011a */
[----:B------:R-:W5:Y:S03]  /*0580*/  @P1 LDG.E R9, desc[UR8][R12.64+-0x4] ;  /* 0xfffffc080c091981 */ /* 0x000f66000c1e1900 */
[----:B------:R-:W1:Y:S01]  /*0590*/  @!P0 F2F.F32.F64 R27, R24 ;  /* 0x00000018001b8310 */ /* 0x000e620000301000 */
[----:B------:R-:W-:-:S04]  /*05a0*/  UIADD3 UR7, UP0, UPT, UR4, 0x4, URZ ;  /* 0x0000000404077890 */ /* 0x000fc8000ff1e0ff */
[----:B------:R-:W-:Y:S01]  /*05b0*/  UIADD3.X UR10, UPT, UPT, URZ, UR5, URZ, UP0, !UPT ;  /* 0x00000005ff0a7290 */ /* 0x000fe200087fe4ff */
[----:B--2---:R-:W-:-:S04]  /*05c0*/  @!P2 FMUL R29, R5, R20 ;  /* 0x00000014051da220 */ /* 0x004fc80000400000 */
[----:B------:R-:W-:Y:S01]  /*05d0*/  @!P2 F2F.F64.F32 R20, R29 ;  /* 0x0000001d0014a310 */ /* 0x000fe20000201800 */
[----:B---3--:R-:W-:-:S07]  /*05e0*/  @P2 FMUL R26, R22, R23 ;  /* 0x00000017161a2220 */ /* 0x008fce0000400000 */
[----:B-1----:R-:W1:Y:S01]  /*05f0*/  @!P2 F2F.F64.F32 R22, R27 ;  /* 0x0000001b0016a310 */ /* 0x002e620000201800 */
[----:B------:R-:W-:Y:S01]  /*0600*/  @P2 FFMA R26, -R5, R26, R27 ;  /* 0x0000001a051a2223 */ /* 0x000fe2000000011b */
[----:B-1----:R-:W-:-:S06]  /*0610*/  @!P2 DFMA R20, R18, R20, R22 ;  /* 0x000000141214a22b */ /* 0x002fcc0000000016 */
[----:B------:R-:W1:Y:S01]  /*0620*/  @!P2 F2F.F32.F64 R26, R20 ;  /* 0x00000014001aa310 */ /* 0x000e620000301000 */
[----:B------:R-:W-:-:S04]  /*0630*/  ISETP.NE.U32.AND P2, PT, R0, UR7, PT ;  /* 0x0000000700007c0c */ /* 0x000fc8000bf45070 */
[----:B------:R-:W-:Y:S01]  /*0640*/  ISETP.NE.AND.EX P2, PT, RZ, UR10, PT, P2 ;  /* 0x0000000aff007c0c */ /* 0x000fe2000bf45320 */
[----:B----4-:R-:W-:-:S04]  /*0650*/  @!P1 FMUL R6, R5, R6 ;  /* 0x0000000605069220 */ /* 0x010fc80000400000 */
[----:B------:R-:W-:Y:S08]  /*0660*/  @!P1 F2F.F64.F32 R22, R6 ;  /* 0x0000000600169310 */ /* 0x000ff00000201800 */
[----:B-1----:R-:W1:Y:S01]  /*0670*/  @!P1 F2F.F64.F32 R24, R26 ;  /* 0x0000001a00189310 */ /* 0x002e620000201800 */
[----:B------:R-:W2:Y:S01]  /*0680*/  @!P2 LDG.E R20, desc[UR8][R16.64] ;  /* 0x000000081014a981 */ /* 0x000ea2000c1e1900 */
[----:B------:R-:W-:-:S04]  /*0690*/  UIADD3 UR7, UP0, UPT, UR4, 0x5, URZ ;  /* 0x0000000504077890 */ /* 0x000fc8000ff1e0ff */
[----:B------:R-:W-:Y:S02]  /*06a0*/  UIADD3.X UR10, UPT, UPT, URZ, UR5, URZ, UP0, !UPT ;  /* 0x00000005ff0a7290 */ /* 0x000fe400087fe4ff */
[----:B------:R-:W-:Y:S01]  /*06b0*/  ISETP.NE.U32.AND P0, PT, R0, UR7, PT ;  /* 0x0000000700007c0c */ /* 0x000fe2000bf05070 */
[----:B-1----:R-:W-:Y:S01]  /*06c0*/  @!P1 DFMA R22, R18, R22, R24 ;  /* 0x000000161216922b */ /* 0x002fe20000000018 */
[----:B------:R-:W3:Y:S04]  /*06d0*/  @P2 LDG.E R24, desc[UR8][R12.64] ;  /* 0x000000080c182981 */ /* 0x000ee8000c1e1900 */
[----:B------:R-:W3:Y:S01]  /*06e0*/  @P2 LDG.E R25, desc[UR8][R10.64] ;  /* 0x000000080a192981 */ /* 0x000ee2000c1e1900 */
[----:B------:R-:W-:-:S13]  /*06f0*/  ISETP.NE.AND.EX P0, PT, RZ, UR10, PT, P0 ;  /* 0x0000000aff007c0c */ /* 0x000fda000bf05300 */
[----:B------:R-:W4:Y:S01]  /*0700*/  @!P0 LDG.E R6, desc[UR8][R16.64] ;  /* 0x0000000810068981 */ /* 0x000f22000c1e1900 */
[----:B-----5:R-:W-:-:S03]  /*0710*/  @P1 FMUL R9, R9, R28 ;  /* 0x0000001c09091220 */ /* 0x020fc60000400000 */
[----:B------:R-:W5:Y:S01]  /*0720*/  @P0 LDG.E R28, desc[UR8][R10.64+0x4] ;  /* 0x000004080a1c0981 */ /* 0x000f62000c1e1900 */
[----:B------:R-:W-:-:S03]  /*0730*/  @P1 FFMA R27, -R5, R9, R26 ;  /* 0x00000009051b1223 */ /* 0x000fc6000000011a */
[----:B------:R-:W5:Y:S03]  /*0740*/  @P0 LDG.E R9, desc[UR8][R12.64+0x4] ;  /* 0x000004080c090981 */ /* 0x000f66000c1e1900 */
[----:B------:R-:W1:Y:S08]  /*0750*/  @!P1 F2F.F32.F64 R27, R22 ;  /* 0x00000016001b9310 */ /* 0x000e700000301000 */
[----:B-1----:R-:W-:Y:S01]  /*0760*/  @!P2 F2F.F64.F32 R22, R27 ;  /* 0x0000001b0016a310 */ /* 0x002fe20000201800 */
[----:B------:R-:W-:-:S04]  /*0770*/  UIADD3 UR7, UP0, UPT, UR4, 0x6, URZ ;  /* 0x0000000604077890 */ /* 0x000fc8000ff1e0ff */
[----:B------:R-:W-:Y:S02]  /*0780*/  UIADD3.X UR10, UPT, UPT, URZ, UR5, URZ, UP0, !UPT ;  /* 0x00000005ff0a7290 */ /* 0x000fe400087fe4ff */
[----:B------:R-:W-:-:S04]  /*0790*/  ISETP.NE.U32.AND P1, PT, R0, UR7, PT ;  /* 0x0000000700007c0c */ /* 0x000fc8000bf25070 */
[----:B------:R-:W-:Y:S01]  /*07a0*/  ISETP.NE.AND.EX P1, PT, RZ, UR10, PT, P1 ;  /* 0x0000000aff007c0c */ /* 0x000fe2000bf25310 */
[----:B------:R-:W-:-:S04]  /*07b0*/  UIADD3 UR7, UP0, UPT, UR4, 0x7, URZ ;  /* 0x0000000704077890 */ /* 0x000fc8000ff1e0ff */
[----:B------:R-:W-:Y:S01]  /*07c0*/  UIADD3.X UR10, UPT, UPT, URZ, UR5, URZ, UP0, !UPT ;  /* 0x00000005ff0a7290 */ /* 0x000fe200087fe4ff */
[----:B--2---:R-:W-:-:S04]  /*07d0*/  @!P2 FMUL R29, R5, R20 ;  /* 0x00000014051da220 */ /* 0x004fc80000400000 */
[----:B------:R-:W1:Y:S01]  /*07e0*/  @!P2 F2F.F64.F32 R20, R29 ;  /* 0x0000001d0014a310 */ /* 0x000e620000201800 */
[----:B---3--:R-:W-:Y:S01]  /*07f0*/  @P2 FMUL R24, R24, R25 ;  /* 0x0000001918182220 */ /* 0x008fe20000400000 */
[----:B-1----:R-:W-:-:S03]  /*0800*/  @!P2 DFMA R20, R18, R20, R22 ;  /* 0x000000141214a22b */ /* 0x002fc60000000016 */
[----:B------:R-:W-:-:S06]  /*0810*/  @P2 FFMA R26, -R5, R24, R27 ;  /* 0x00000018051a2223 */ /* 0x000fcc000000011b */
[----:B------:R1:W2:Y:S01]  /*0820*/  @!P2 F2F.F32.F64 R26, R20 ;  /* 0x00000014001aa310 */ /* 0x0002a20000301000 */
[----:B----4-:R-:W-:-:S07]  /*0830*/  @!P0 FMUL R6, R5, R6 ;  /* 0x0000000605068220 */ /* 0x010fce0000400000 */
[----:B------:R-:W-:Y:S01]  /*0840*/  @!P0 F2F.F64.F32 R24, R6 ;  /* 0x0000000600188310 */ /* 0x000fe20000201800 */
[----:B-1----:R-:W3:Y:S07]  /*0850*/  @!P1 LDG.E R20, desc[UR8][R16.64] ;  /* 0x0000000810149981 */ /* 0x002eee000c1e1900 */
[----:B--2---:R-:W1:Y:S02]  /*0860*/  @!P0 F2F.F64.F32 R22, R26 ;  /* 0x0000001a00168310 */ /* 0x004e640000201800 */
[----:B-1----:R-:W-:Y:S01]  /*0870*/  @!P0 DFMA R24, R18, R24, R22 ;  /* 0x000000181218822b */ /* 0x002fe20000000016 */
[----:B------:R-:W2:Y:S04]  /*0880*/  @P1 LDG.E R22, desc[UR8][R12.64+0x8] ;  /* 0x000008080c161981 */ /* 0x000ea8000c1e1900 */
[----:B------:R-:W2:Y:S01]  /*0890*/  @P1 LDG.E R23, desc[UR8][R10.64+0x8] ;  /* 0x000008080a171981 */ /* 0x000ea2000c1e1900 */
[----:B------:R-:W-:-:S04]  /*08a0*/  ISETP.NE.U32.AND P2, PT, R0, UR7, PT ;  /* 0x0000000700007c0c */ /* 0x000fc8000bf45070 */
[----:B------:R-:W-:Y:S01]  /*08b0*/  ISETP.NE.AND.EX P2, PT, RZ, UR10, PT, P2 ;  /* 0x0000000aff007c0c */ /* 0x000fe2000bf45320 */
[----:B-----5:R-:W-:-:S12]  /*08c0*/  @P0 FMUL R9, R9, R28 ;  /* 0x0000001c09090220 */ /* 0x020fd80000400000 */
[----:B------:R-:W4:Y:S01]  /*08d0*/  @!P2 LDG.E R6, desc[UR8][R16.64] ;  /* 0x000000081006a981 */ /* 0x000f22000c1e1900 */
[----:B------:R-:W-:-:S03]  /*08e0*/  @P0 FFMA R26, -R5, R9, R26 ;  /* 0x00000009051a0223 */ /* 0x000fc6000000011a */
[----:B------:R-:W5:Y:S04]  /*08f0*/  @P2 LDG.E R9, desc[UR8][R12.64+0xc] ;  /* 0x00000c080c092981 */ /* 0x000f68000c1e1900 */
[----:B------:R-:W5:Y:S01]  /*0900*/  @P2 LDG.E R28, desc[UR8][R10.64+0xc] ;  /* 0x00000c080a1c2981 */ /* 0x000f62000c1e1900 */
[----:B------:R-:W1:Y:S01]  /*0910*/  @!P0 F2F.F32.F64 R26, R24 ;  /* 0x00000018001a8310 */ /* 0x000e620000301000 */
[----:B------:R-:W-:-:S04]  /*0920*/  UIADD3 UR4, UP0, UPT, UR4, 0x8, URZ ;  /* 0x0000000804047890 */ /* 0x000fc8000ff1e0ff */
[----:B------:R-:W-:Y:S02]  /*0930*/  UIADD3.X UR5, UPT, UPT, URZ, UR5, URZ, UP0, !UPT ;  /* 0x00000005ff057290 */ /* 0x000fe400087fe4ff */
[----:B------:R-:W-:-:S04]  /*0940*/  UISETP.NE.U32.AND UP0, UPT, UR4, UR6, UPT ;  /* 0x000000060400728c */ /* 0x000fc8000bf05070 */
[----:B0-----:R-:W-:Y:S01]  /*0950*/  UISETP.NE.AND.EX UP0, UPT, UR5, UR11, UPT, UP0 ;  /* 0x0000000b0500728c */ /* 0x001fe2000bf05300 */
[----:B------:R-:W-:-:S04]  /*0960*/  IADD3 R7, P0, PT, R7, -0x8, RZ ;  /* 0xfffffff807077810 */ /* 0x000fc80007f1e0ff */
[----:B------:R-:W-:Y:S01]  /*0970*/  IADD3.X R8, PT, PT, R8, -0x1, RZ, P0, !PT ;  /* 0xffffffff08087810 */ /* 0x000fe200007fe4ff */
[----:B---3--:R-:W-:-:S04]  /*0980*/  @!P1 FMUL R29, R5, R20 ;  /* 0x00000014051d9220 */ /* 0x008fc80000400000 */
[----:B------:R-:W-:Y:S01]  /*0990*/  @!P1 F2F.F64.F32 R20, R29 ;  /* 0x0000001d00149310 */ /* 0x000fe20000201800 */
[----:B--2---:R-:W-:-:S07]  /*09a0*/  @P1 FMUL R27, R22, R23 ;  /* 0x00000017161b1220 */ /* 0x004fce0000400000 */
[----:B-1----:R-:W0:Y:S01]  /*09b0*/  @!P1 F2F.F64.F32 R22, R26 ;  /* 0x0000001a00169310 */ /* 0x002e220000201800 */
[----:B------:R-:W-:Y:S01]  /*09c0*/  @P1 FFMA R27, -R5, R27, R26 ;  /* 0x0000001b051b1223 */ /* 0x000fe2000000011a */
[----:B0-----:R-:W-:-:S06]  /*09d0*/  @!P1 DFMA R20, R18, R20, R22 ;  /* 0x000000141214922b */ /* 0x001fcc0000000016 */
[----:B------:R-:W0:Y:S01]  /*09e0*/  @!P1 F2F.F32.F64 R27, R20 ;  /* 0x00000014001b9310 */ /* 0x000e220000301000 */
[----:B----4-:R-:W-:-:S07]  /*09f0*/  @!P2 FMUL R22, R5, R6 ;  /* 0x000000060516a220 */ /* 0x010fce0000400000 */
[----:B------:R-:W-:Y:S08]  /*0a00*/  @!P2 F2F.F64.F32 R22, R22 ;  /* 0x000000160016a310 */ /* 0x000ff00000201800 */
[----:B0-----:R-:W0:Y:S01]  /*0a10*/  @!P2 F2F.F64.F32 R20, R27 ;  /* 0x0000001b0014a310 */ /* 0x001e220000201800 */
[----:B-----5:R-:W-:-:S04]  /*0a20*/  @P2 FMUL R28, R9, R28 ;  /* 0x0000001c091c2220 */ /* 0x020fc80000400000 */
[----:B------:R-:W-:Y:S01]  /*0a30*/  @P2 FFMA R6, -R5, R28, R27 ;  /* 0x0000001c05062223 */ /* 0x000fe2000000011b */
[----:B------:R-:W-:Y:S01]  /*0a40*/  IADD3 R10, P1, PT, R10, 0x20, RZ ;  /* 0x000000200a0a7810 */ /* 0x000fe20007f3e0ff */
[----:B0-----:R-:W-:-:S06]  /*0a50*/  @!P2 DFMA R22, R18, R22, R20 ;  /* 0x000000161216a22b */ /* 0x001fcc0000000014 */
[----:B------:R1:W2:Y:S01]  /*0a60*/  @!P2 F2F.F32.F64 R6, R22 ;  /* 0x000000160006a310 */ /* 0x0002a20000301000 */
[----:B------:R-:W-:Y:S01]  /*0a70*/  IADD3 R12, P2, PT, R12, 0x20, RZ ;  /* 0x000000200c0c7810 */ /* 0x000fe20007f5e0ff */
[----:B------:R-:W-:-:S04]  /*0a80*/  IMAD.X R11, RZ, RZ, R11, P1 ;  /* 0x000000ffff0b7224 */ /* 0x000fc800008e060b */
[----:B------:R-:W-:Y:S01]  /*0a90*/  IMAD.X R13, RZ, RZ, R13, P2 ;  /* 0x000000ffff0d7224 */ /* 0x000fe200010e060d */
[----:B------:R-:W-:Y:S07]  /*0aa0*/  BRA.U UP0, `(.L_x_5) ;  /* 0xfffffff9001c7547 */ /* 0x000fee000b83ffff */
[----:B------:R-:W0:Y:S01]  /*0ab0*/  LDCU UR5, c[0x0][0x3a4] ;  /* 0x00007480ff0577ac */ /* 0x000e220008000800 */
[----:B------:R-:W-:-:S05]  /*0ac0*/  UMOV UR4, UR6 ;  /* 0x0000000600047c82 */ /* 0x000fca0008000000 */
.L_x_4:
[----:B------:R-:W3:Y:S02]  /*0ad0*/  LDCU UR6, c[0x0][0x3a0] ;  /* 0x00007400ff0677ac */ /* 0x000ee40008000800 */
[----:B---3--:R-:W-:-:S04]  /*0ae0*/  ULOP3.LUT UR7, UR6, 0x7, URZ, 0xc0, !UPT ;  /* 0x0000000706077892 */ /* 0x008fc8000f8ec0ff */
[----:B------:R-:W-:-:S04]  /*0af0*/  UISETP.NE.U32.AND UP0, UPT, UR7, URZ, UPT ;  /* 0x000000ff0700728c */ /* 0x000fc8000bf05070 */
[----:B------:R-:W-:-:S09]  /*0b00*/  UISETP.NE.AND.EX UP0, UPT, URZ, URZ, UPT, UP0 ;  /* 0x000000ffff00728c */ /* 0x000fd2000bf05300 */
[----:B------:R-:W-:Y:S05]  /*0b10*/  BRA.U !UP0, `(.L_x_6) ;  /* 0x0000000908887547 */ /* 0x000fea000b800000 */
[----:B------:R-:W-:Y:S02]  /*0b20*/  UISETP.GE.U32.AND UP1, UPT, UR7, 0x4, UPT ;  /* 0x000000040700788c */ /* 0x000fe4000bf26070 */
[----:B------:R-:W-:Y:S02]  /*0b30*/  ULOP3.LUT UR11, UR6, 0x3, URZ, 0xc0, !UPT ;  /* 0x00000003060b7892 */ /* 0x000fe4000f8ec0ff */
[----:B------:R-:W-:Y:S02]  /*0b40*/  UISETP.GE.U32.AND.EX UP1, UPT, URZ, URZ, UPT, UP1 ;  /* 0x000000ffff00728c */ /* 0x000fe4000bf26110 */
[----:B------:R-:W-:-:S04]  /*0b50*/  UISETP.NE.U32.AND UP0, UPT, UR11, URZ, UPT ;  /* 0x000000ff0b00728c */ /* 0x000fc8000bf05070 */
[----:B------:R-:W-:-:S03]  /*0b60*/  UISETP.NE.AND.EX UP0, UPT, URZ, URZ, UPT, UP0 ;  /* 0x000000ffff00728c */ /* 0x000fc6000bf05300 */
[----:B------:R-:W-:Y:S08]  /*0b70*/  BRA.U !UP1, `(.L_x_7) ;  /* 0x0000000509387547 */ /* 0x000ff0000b800000 */
[----:B------:R-:W1:Y:S01]  /*0b80*/  LDC.64 R10, c[0x0][0x380] ;  /* 0x0000e000ff0a7b82 */ /* 0x000e620000000a00 */
[----:B------:R-:W-:Y:S01]  /*0b90*/  ISETP.NE.U32.AND P0, PT, R0, UR4, PT ;  /* 0x0000000400007c0c */ /* 0x000fe2000bf05070 */
[----:B------:R-:W-:Y:S02]  /*0ba0*/  UIADD3 UR7, UP1, UPT, UR4, 0x1, URZ ;  /* 0x0000000104077890 */ /* 0x000fe4000ff3e0ff */
[----:B------:R-:W-:Y:S01]  /*0bb0*/  IADD3 R8, P1, PT, R14, UR4, RZ ;  /* 0x000000040e087c10 */ /* 0x000fe2000ff3e0ff */
[----:B------:R-:W3:Y:S01]  /*0bc0*/  LDCU.64 UR12, c[0x0][0x388] ;  /* 0x00007100ff0c77ac */ /* 0x000ee20008000a00 */
[----:B0-----:R-:W-:Y:S02]  /*0bd0*/  ISETP.NE.AND.EX P0, PT, RZ, UR5, PT, P0 ;  /* 0x00000005ff007c0c */ /* 0x001fe4000bf05300 */
[----:B------:R-:W-:Y:S01]  /*0be0*/  IADD3.X R7, PT, PT, R2, UR5, RZ, P1, !PT ;  /* 0x0000000502077c10 */ /* 0x000fe20008ffe4ff */
[----:B------:R-:W0:Y:S01]  /*0bf0*/  LDC.64 R26, c[0x0][0x388] ;  /* 0x0000e200ff1a7b82 */ /* 0x000e220000000a00 */
[C---:B------:R-:W-:Y:S01]  /*0c00*/  IMAD.SHL.U32 R9, R8.reuse, 0x4, RZ ;  /* 0x0000000408097824 */ /* 0x040fe200078e00ff */
[----:B------:R-:W-:Y:S01]  /*0c10*/  UIADD3.X UR10, UPT, UPT, URZ, UR5, URZ, UP1, !UPT ;  /* 0x00000005ff0a7290 */ /* 0x000fe20008ffe4ff */
[----:B------:R-:W-:-:S07]  /*0c20*/  SHF.L.U64.HI R8, R8, 0x2, R7 ;  /* 0x0000000208087819 */ /* 0x000fce0000010207 */
[C---:B-1----:R-:W-:Y:S02]  /*0c30*/  @P0 IADD3 R22, P1, PT, R9.reuse, R10, RZ ;  /* 0x0000000a09160210 */ /* 0x042fe40007f3e0ff */
[----:B------:R-:W4:Y:S03]  /*0c40*/  @!P0 LDG.E R10, desc[UR8][R16.64] ;  /* 0x00000008100a8981 */ /* 0x000f26000c1e1900 */
[----:B------:R-:W-:Y:S01]  /*0c50*/  @P0 IMAD.X R23, R8, 0x1, R11, P1 ;  /* 0x0000000108170824 */ /* 0x000fe200008e060b */
[----:B------:R-:W-:Y:S02]  /*0c60*/  ISETP.NE.U32.AND P1, PT, R0, UR7, PT ;  /* 0x0000000700007c0c */ /* 0x000fe4000bf25070 */
[----:B0-----:R-:W-:Y:S02]  /*0c70*/  @P0 IADD3 R26, P2, PT, R9, R26, RZ ;  /* 0x0000001a091a0210 */ /* 0x001fe40007f5e0ff */
[----:B------:R-:W-:Y:S01]  /*0c80*/  ISETP.NE.AND.EX P1, PT, RZ, UR10, PT, P1 ;  /* 0x0000000aff007c0c */ /* 0x000fe2000bf25310 */
[----:B------:R0:W5:Y:S02]  /*0c90*/  @P0 LDG.E R7, desc[UR8][R22.64] ;  /* 0x0000000816070981 */ /* 0x000164000c1e1900 */
[----:B------:R-:W-:-:S05]  /*0ca0*/  @P0 IMAD.X R27, R8, 0x1, R27, P2 ;  /* 0x00000001081b0824 */ /* 0x000fca00010e061b */
[----:B------:R-:W5:Y:S05]  /*0cb0*/  @P0 LDG.E R26, desc[UR8][R26.64] ;  /* 0x000000081a1a0981 */ /* 0x000f6a000c1e1900 */
[----:B------:R-:W1:Y:S01]  /*0cc0*/  @P1 LDC.64 R12, c[0x0][0x380] ;  /* 0x0000e000ff0c1b82 */ /* 0x000e620000000a00 */
[----:B------:R-:W-:Y:S01]  /*0cd0*/  UIADD3 UR7, UP1, UPT, UR4, 0x2, URZ ;  /* 0x0000000204077890 */ /* 0x000fe2000ff3e0ff */
[----:B------:R-:W5:Y:S03]  /*0ce0*/  @!P1 LDG.E R24, desc[UR8][R16.64] ;  /* 0x0000000810189981 */ /* 0x000f66000c1e1900 */
[----:B------:R-:W-:-:S02]  /*0cf0*/  UIADD3.X UR10, UPT, UPT, URZ, UR5, URZ, UP1, !UPT ;  /* 0x00000005ff0a7290 */ /* 0x000fc40008ffe4ff */
[----:B------:R-:W-:-:S04]  /*0d00*/  ISETP.NE.U32.AND P2, PT, R0, UR7, PT ;  /* 0x0000000700007c0c */ /* 0x000fc8000bf45070 */
[----:B------:R-:W-:Y:S02]  /*0d10*/  ISETP.NE.AND.EX P2, PT, RZ, UR10, PT, P2 ;  /* 0x0000000aff007c0c */ /* 0x000fe4000bf45320 */
[----:B-1----:R-:W-:-:S11]  /*0d20*/  @P1 IADD3 R28, P4, PT, R9, R12, RZ ;  /* 0x0000000c091c1210 */ /* 0x002fd60007f9e0ff */
[----:B------:R-:W1:Y:S01]  /*0d30*/  @P2 LDC.64 R20, c[0x0][0x380] ;  /* 0x0000e000ff142b82 */ /* 0x000e620000000a00 */
[----:B---3--:R-:W-:Y:S01]  /*0d40*/  IADD3 R12, P3, PT, R9, UR12, RZ ;  /* 0x0000000c090c7c10 */ /* 0x008fe2000ff7e0ff */
[----:B------:R-:W-:Y:S01]  /*0d50*/  UIADD3 UR7, UP1, UPT, UR4, 0x3, URZ ;  /* 0x0000000304077890 */ /* 0x000fe2000ff3e0ff */
[----:B------:R-:W3:Y:S01]  /*0d60*/  @!P2 LDG.E R25, desc[UR8][R16.64] ;  /* 0x000000081019a981 */ /* 0x000ee2000c1e1900 */
[C---:B------:R-:W-:Y:S01]  /*0d70*/  @P1 IMAD.X R29, R8.reuse, 0x1, R13, P4 ;  /* 0x00000001081d1824 */ /* 0x040fe200020e060d */
[----:B------:R-:W-:-:S04]  /*0d80*/  IADD3.X R13, PT, PT, R8, UR13, RZ, P3, !PT ;  /* 0x0000000d080d7c10 */ /* 0x000fc80009ffe4ff */
[----:B------:R-:W3:Y:S04]  /*0d90*/  @P1 LDG.E R28, desc[UR8][R28.64+0x4] ;  /* 0x000004081c1c1981 */ /* 0x000ee8000c1e1900 */
[----:B------:R-:W3:Y:S01]  /*0da0*/  @P1 LDG.E R11, desc[UR8][R12.64+0x4] ;  /* 0x000004080c0b1981 */ /* 0x000ee2000c1e1900 */
[----:B------:R-:W-:Y:S01]  /*0db0*/  UIADD3.X UR10, UPT, UPT, URZ, UR5, URZ, UP1, !UPT ;  /* 0x00000005ff0a7290 */ /* 0x000fe20008ffe4ff */
[----:B------:R-:W-:Y:S02]  /*0dc0*/  ISETP.NE.U32.AND P3, PT, R0, UR7, PT ;  /* 0x0000000700007c0c */ /* 0x000fe4000bf65070 */
[----:B------:R-:W3:Y:S03]  /*0dd0*/  @P2 LDG.E R27, desc[UR8][R12.64+0x8] ;  /* 0x000008080c1b2981 */ /* 0x000ee6000c1e1900 */
[----:B------:R-:W-:-:S02]  /*0de0*/  ISETP.NE.AND.EX P3, PT, RZ, UR10, PT, P3 ;  /* 0x0000000aff007c0c */ /* 0x000fc4000bf65330 */
[----:B-1----:R-:W-:-:S05]  /*0df0*/  @P2 IADD3 R20, P4, PT, R9, R20, RZ ;  /* 0x0000001409142210 */ /* 0x002fca0007f9e0ff */
[----:B------:R-:W-:-:S06]  /*0e00*/  @P2 IMAD.X R21, R8, 0x1, R21, P4 ;  /* 0x0000000108152824 */ /* 0x000fcc00020e0615 */
[----:B0-----:R-:W0:Y:S01]  /*0e10*/  @P3 LDC.64 R22, c[0x0][0x380] ;  /* 0x0000e000ff163b82 */ /* 0x001e220000000a00 */
[----:B------:R-:W3:Y:S04]  /*0e20*/  @P2 LDG.E R20, desc[UR8][R20.64+0x8] ;  /* 0x0000080814142981 */ /* 0x000ee8000c1e1900 */
[----:B------:R-:W3:Y:S04]  /*0e30*/  @!P3 LDG.E R29, desc[UR8][R16.64] ;  /* 0x00000008101db981 */ /* 0x000ee8000c1e1900 */
[----:B------:R-:W3:Y:S01]  /*0e40*/  @P3 LDG.E R21, desc[UR8][R12.64+0xc] ;  /* 0x00000c080c153981 */ /* 0x000ee2000c1e1900 */
[----:B0-----:R-:W-:-:S05]  /*0e50*/  @P3 IADD3 R22, P4, PT, R9, R22, RZ ;  /* 0x0000001609163210 */ /* 0x001fca0007f9e0ff */
[----:B------:R-:W-:-:S05]  /*0e60*/  @P3 IMAD.X R23, R8, 0x1, R23, P4 ;  /* 0x0000000108173824 */ /* 0x000fca00020e0617 */
[----:B------:R2:W3:Y:S02]  /*0e70*/  @P3 LDG.E R12, desc[UR8][R22.64+0xc] ;  /* 0x00000c08160c3981 */ /* 0x0004e4000c1e1900 */
[----:B--2---:R-:W-:Y:S01]  /*0e80*/  @!P0 F2F.F64.F32 R22, R6 ;  /* 0x0000000600168310 */ /* 0x004fe20000201800 */
[----:B------:R-:W-:-:S04]  /*0e90*/  UIADD3 UR4, UP1, UPT, UR4, 0x4, URZ ;  /* 0x0000000404047890 */ /* 0x000fc8000ff3e0ff */
[----:B------:R-:W-:Y:S01]  /*0ea0*/  UIADD3.X UR5, UPT, UPT, URZ, UR5, URZ, UP1, !UPT ;  /* 0x00000005ff057290 */ /* 0x000fe20008ffe4ff */
[----:B----4-:R-:W-:-:S04]  /*0eb0*/  @!P0 FMUL R10, R5, R10 ;  /* 0x0000000a050a8220 */ /* 0x010fc80000400000 */
[----:B------:R-:W0:Y:S01]  /*0ec0*/  @!P0 F2F.F64.F32 R8, R10 ;  /* 0x0000000a00088310 */ /* 0x000e220000201800 */
[----:B-----5:R-:W-:Y:S01]  /*0ed0*/  @P0 FMUL R26, R7, R26 ;  /* 0x0000001a071a0220 */ /* 0x020fe20000400000 */
[----:B0-----:R-:W-:-:S03]  /*0ee0*/  @!P0 DFMA R8, R18, R8, R22 ;  /* 0x000000081208822b */ /* 0x001fc60000000016 */
[----:B------:R-:W-:-:S06]  /*0ef0*/  @P0 FFMA R26, -R5, R26, R6 ;  /* 0x0000001a051a0223 */ /* 0x000fcc0000000106 */
[----:B------:R-:W0:Y:S01]  /*0f00*/  @!P0 F2F.F32.F64 R26, R8 ;  /* 0x00000008001a8310 */ /* 0x000e220000301000 */
[----:B------:R-:W-:-:S07]  /*0f10*/  @!P1 FMUL R7, R5, R24 ;  /* 0x0000001805079220 */ /* 0x000fce0000400000 */
[----:B------:R-:W-:Y:S08]  /*0f20*/  @!P1 F2F.F64.F32 R6, R7 ;  /* 0x0000000700069310 */ /* 0x000ff00000201800 */
[----:B0-----:R-:W0:Y:S01]  /*0f30*/  @!P1 F2F.F64.F32 R8, R26 ;  /* 0x0000001a00089310 */ /* 0x001e220000201800 */
[----:B---3--:R-:W-:Y:S01]  /*0f40*/  @P1 FMUL R11, R28, R11 ;  /* 0x0000000b1c0b1220 */ /* 0x008fe20000400000 */
[----:B0-----:R-:W-:-:S03]  /*0f50*/  @!P1 DFMA R22, R18, R6, R8 ;  /* 0x000000061216922b */ /* 0x001fc60000000008 */
[----:B------:R-:W-:-:S06]  /*0f60*/  @P1 FFMA R24, -R5, R11, R26 ;  /* 0x0000000b05181223 */ /* 0x000fcc000000011a */
[----:B------:R-:W0:Y:S01]  /*0f70*/  @!P1 F2F.F32.F64 R24, R22 ;  /* 0x0000001600189310 */ /* 0x000e220000301000 */
[----:B------:R-:W-:-:S07]  /*0f80*/  @!P2 FMUL R25, R5, R25 ;  /* 0x000000190519a220 */ /* 0x000fce0000400000 */
[----:B------:R-:W-:Y:S08]  /*0f90*/  @!P2 F2F.F64.F32 R6, R25 ;  /* 0x000000190006a310 */ /* 0x000ff00000201800 */
[----:B0-----:R-:W0:Y:S01]  /*0fa0*/  @!P2 F2F.F64.F32 R10, R24 ;  /* 0x00000018000aa310 */ /* 0x001e220000201800 */
[----:B------:R-:W-:-:S04]  /*0fb0*/  @P2 FMUL R20, R20, R27 ;  /* 0x0000001b14142220 */ /* 0x000fc80000400000 */
[----:B------:R-:W-:Y:S01]  /*0fc0*/  @P2 FFMA R20, -R5, R20, R24 ;  /* 0x0000001405142223 */ /* 0x000fe20000000118 */
[----:B0-----:R-:W-:-:S06]  /*0fd0*/  @!P2 DFMA R10, R18, R6, R10 ;  /* 0x00000006120aa22b */ /* 0x001fcc000000000a */
[----:B------:R-:W0:Y:S01]  /*0fe0*/  @!P2 F2F.F32.F64 R20, R10 ;  /* 0x0000000a0014a310 */ /* 0x000e220000301000 */
[----:B------:R-:W-:-:S07]  /*0ff0*/  @!P3 FMUL R29, R5, R29 ;  /* 0x0000001d051db220 */ /* 0x000fce0000400000 */
[----:B------:R-:W-:Y:S08]  /*1000*/  @!P3 F2F.F64.F32 R8, R29 ;  /* 0x0000001d0008b310 */ /* 0x000ff00000201800 */
[----:B0-----:R-:W0:Y:S01]  /*1010*/  @!P3 F2F.F64.F32 R6, R20 ;  /* 0x000000140006b310 */ /* 0x001e220000201800 */
[----:B------:R-:W-:Y:S01]  /*1020*/  @P3 FMUL R12, R12, R21 ;  /* 0x000000150c0c3220 */ /* 0x000fe20000400000 */
[----:B0-----:R-:W-:-:S03]  /*1030*/  @!P3 DFMA R8, R18, R8, R6 ;  /* 0x000000081208b22b */ /* 0x001fc60000000006 */
[----:B------:R-:W-:-:S06]  /*1040*/  @P3 FFMA R6, -R5, R12, R20 ;  /* 0x0000000c05063223 */ /* 0x000fcc0000000114 */
[----:B------:R3:W4:Y:S02]  /*1050*/  @!P3 F2F.F32.F64 R6, R8 ;  /* 0x000000080006b310 */ /* 0x0007240000301000 */
.L_x_7:
[----:B------:R-:W-:Y:S05]  /*1060*/  BRA.U !UP0, `(.L_x_6) ;  /* 0x0000000508347547 */ /* 0x000fea000b800000 */
[----:B------:R-:W-:Y:S02]  /*1070*/  UISETP.NE.U32.AND UP1, UPT, UR11, 0x1, UPT ;  /* 0x000000010b00788c */ /* 0x000fe4000bf25070 */
[----:B------:R-:W-:Y:S02]  /*1080*/  ULOP3.LUT UR6, UR6, 0x1, URZ, 0xc0, !UPT ;  /* 0x0000000106067892 */ /* 0x000fe4000f8ec0ff */
[----:B------:R-:W-:Y:S02]  /*1090*/  UISETP.NE.AND.EX UP1, UPT, URZ, URZ, UPT, UP1 ;  /* 0x000000ffff00728c */ /* 0x000fe4000bf25310 */
[----:B------:R-:W-:-:S04]  /*10a0*/  UISETP.NE.U32.AND UP0, UPT, UR6, 0x1, UPT ;  /* 0x000000010600788c */ /* 0x000fc8000bf05070 */
[----:B------:R-:W-:-:S03]  /*10b0*/  UISETP.NE.U32.AND.EX UP0, UPT, URZ, URZ, UPT, UP0 ;  /* 0x000000ffff00728c */ /* 0x000fc6000bf05100 */
[----:B------:R-:W-:Y:S08]  /*10c0*/  BRA.U !UP1, `(.L_x_8) ;  /* 0x0000000109c07547 */ /* 0x000ff0000b800000 */
[----:B------:R-:W-:Y:S01]  /*10d0*/  ISETP.NE.U32.AND P0, PT, R0, UR4, PT ;  /* 0x0000000400007c0c */ /* 0x000fe2000bf05070 */
[----:B---3--:R-:W3:Y:S03]  /*10e0*/  LDC.64 R8, c[0x0][0x380] ;  /* 0x0000e000ff087b82 */ /* 0x008ee60000000a00 */
[----:B0-----:R-:W-:-:S05]  /*10f0*/  ISETP.NE.AND.EX P0, PT, RZ, UR5, PT, P0 ;  /* 0x00000005ff007c0c */ /* 0x001fca000bf05300 */
[----:B------:R-:W0:Y:S08]  /*1100*/  LDC.64 R12, c[0x0][0x388] ;  /* 0x0000e200ff0c7b82 */ /* 0x000e300000000a00 */
[----:B------:R-:W-:Y:S01]  /*1110*/  @P0 IADD3 R7, P1, PT, R14, UR4, RZ ;  /* 0x000000040e070c10 */ /* 0x000fe2000ff3e0ff */
[----:B------:R-:W5:Y:S03]  /*1120*/  @!P0 LDG.E R20, desc[UR8][R16.64] ;  /* 0x0000000810148981 */ /* 0x000f66000c1e1900 */
[----:B------:R-:W-:Y:S01]  /*1130*/  @P0 IADD3.X R10, PT, PT, R2, UR5, RZ, P1, !PT ;  /* 0x00000005020a0c10 */ /* 0x000fe20008ffe4ff */
[----:B------:R-:W-:Y:S01]  /*1140*/  @P0 IMAD.SHL.U32 R11, R7, 0x4, RZ ;  /* 0x00000004070b0824 */ /* 0x000fe200078e00ff */
[----:B------:R-:W-:-:S02]  /*1150*/  UIADD3 UR6, UP1, UPT, UR4, 0x1, URZ ;  /* 0x0000000104067890 */ /* 0x000fc4000ff3e0ff */
[----:B------:R-:W-:Y:S02]  /*1160*/  @P0 SHF.L.U64.HI R10, R7, 0x2, R10 ;  /* 0x00000002070a0819 */ /* 0x000fe4000001020a */
[C---:B---3--:R-:W-:Y:S02]  /*1170*/  @P0 IADD3 R26, P1, PT, R11.reuse, R8, RZ ;  /* 0x000000080b1a0210 */ /* 0x048fe40007f3e0ff */
[----:B0-----:R-:W-:-:S03]  /*1180*/  @P0 IADD3 R12, P2, PT, R11, R12, RZ ;  /* 0x0000000c0b0c0210 */ /* 0x001fc60007f5e0ff */
[C---:B------:R-:W-:Y:S01]  /*1190*/  @P0 IMAD.X R27, R10.reuse, 0x1, R9, P1 ;  /* 0x000000010a1b0824 */ /* 0x040fe200008e0609 */
[----:B------:R-:W-:Y:S01]  /*11a0*/  UIADD3.X UR7, UPT, UPT, URZ, UR5, URZ, UP1, !UPT ;  /* 0x00000005ff077290 */ /* 0x000fe20008ffe4ff */
[----:B------:R-:W-:Y:S01]  /*11b0*/  @P0 IMAD.X R13, R10, 0x1, R13, P2 ;  /* 0x000000010a0d0824 */ /* 0x000fe200010e060d */
[----:B------:R-:W-:Y:S02]  /*11c0*/  ISETP.NE.U32.AND P1, PT, R0, UR6, PT ;  /* 0x0000000600007c0c */ /* 0x000fe4000bf25070 */
[----:B------:R-:W3:Y:S01]  /*11d0*/  @P0 LDG.E R7, desc[UR8][R26.64] ;  /* 0x000000081a070981 */ /* 0x000ee2000c1e1900 */
[----:B------:R-:W0:Y:S03]  /*11e0*/  LDC.64 R10, c[0x0][0x388] ;  /* 0x0000e200ff0a7b82 */ /* 0x000e260000000a00 */
[----:B------:R-:W3:Y:S01]  /*11f0*/  @P0 LDG.E R24, desc[UR8][R12.64] ;  /* 0x000000080c180981 */ /* 0x000ee2000c1e1900 */
[----:B------:R-:W-:-:S04]  /*1200*/  ISETP.NE.AND.EX P1, PT, RZ, UR7, PT, P1 ;  /* 0x00000007ff007c0c */ /* 0x000fc8000bf25310 */
[----:B------:R-:W2:Y:S09]  /*1210*/  LDC.64 R8, c[0x0][0x380] ;  /* 0x0000e000ff087b82 */ /* 0x000eb20000000a00 */
[----:B------:R-:W-:Y:S01]  /*1220*/  @P1 IADD3 R21, P2, PT, R14, UR4, RZ ;  /* 0x000000040e151c10 */ /* 0x000fe2000ff5e0ff */
[----:B-1----:R-:W3:Y:S03]  /*1230*/  @!P1 LDG.E R22, desc[UR8][R16.64] ;  /* 0x0000000810169981 */ /* 0x002ee6000c1e1900 */
[----:B------:R-:W-:Y:S01]  /*1240*/  @P1 IADD3.X R28, PT, PT, R2, UR5, RZ, P2, !PT ;  /* 0x00000005021c1c10 */ /* 0x000fe200097fe4ff */
[----:B------:R-:W-:-:S03]  /*1250*/  @P1 IMAD.SHL.U32 R23, R21, 0x4, RZ ;  /* 0x0000000415171824 */ /* 0x000fc600078e00ff */
[----:B------:R-:W-:Y:S02]  /*1260*/  @P1 SHF.L.U64.HI R28, R21, 0x2, R28 ;  /* 0x00000002151c1819 */ /* 0x000fe4000001021c */
[C---:B0-----:R-:W-:Y:S02]  /*1270*/  @P1 IADD3 R10, P3, PT, R23.reuse, R10, RZ ;  /* 0x0000000a170a1210 */ /* 0x041fe40007f7e0ff */
[----:B--2---:R-:W-:-:S03]  /*1280*/  @P1 IADD3 R8, P2, PT, R23, R8, RZ ;  /* 0x0000000817081210 */ /* 0x004fc60007f5e0ff */
[C---:B------:R-:W-:Y:S02]  /*1290*/  @P1 IMAD.X R11, R28.reuse, 0x1, R11, P3 ;  /* 0x000000011c0b1824 */ /* 0x040fe400018e060b */
[----:B------:R-:W-:-:S04]  /*12a0*/  @P1 IMAD.X R9, R28, 0x1, R9, P2 ;  /* 0x000000011c091824 */ /* 0x000fc800010e0609 */
[----:B------:R-:W2:Y:S04]  /*12b0*/  @P1 LDG.E R11, desc[UR8][R10.64+0x4] ;  /* 0x000004080a0b1981 */ /* 0x000ea8000c1e1900 */
[----:B------:R-:W2:Y:S01]  /*12c0*/  @P1 LDG.E R8, desc[UR8][R8.64+0x4] ;  /* 0x0000040808081981 */ /* 0x000ea2000c1e1900 */
[----:B----4-:R-:W-:Y:S01]  /*12d0*/  @!P0 F2F.F64.F32 R12, R6 ;  /* 0x00000006000c8310 */ /* 0x010fe20000201800 */
[----:B------:R-:W-:-:S04]  /*12e0*/  UIADD3 UR4, UP1, UPT, UR4, 0x2, URZ ;  /* 0x0000000204047890 */ /* 0x000fc8000ff3e0ff */
[----:B------:R-:W-:Y:S01]  /*12f0*/  UIADD3.X UR5, UPT, UPT, URZ, UR5, URZ, UP1, !UPT ;  /* 0x00000005ff057290 */ /* 0x000fe20008ffe4ff */
[----:B-----5:R-:W-:-:S04]  /*1300*/  @!P0 FMUL R25, R5, R20 ;  /* 0x0000001405198220 */ /* 0x020fc80000400000 */
[----:B------:R-:W0:Y:S02]  /*1310*/  @!P0 F2F.F64.F32 R20, R25 ;  /* 0x0000001900148310 */ /* 0x000e240000201800 */
[----:B0-----:R-:W-:Y:S01]  /*1320*/  @!P0 DFMA R12, R18, R20, R12 ;  /* 0x00000014120c822b */ /* 0x001fe2000000000c */
[----:B---3--:R-:W-:-:S04]  /*1330*/  @P0 FMUL R24, R7, R24 ;  /* 0x0000001807180220 */ /* 0x008fc80000400000 */
[----:B------:R-:W-:-:S06]  /*1340*/  @P0 FFMA R24, -R5, R24, R6 ;  /* 0x0000001805180223 */ /* 0x000fcc0000000106 */
[----:B------:R-:W0:Y:S01]  /*1350*/  @!P0 F2F.F32.F64 R24, R12 ;  /* 0x0000000c00188310 */ /* 0x000e220000301000 */
[----:B------:R-:W-:-:S07]  /*1360*/  @!P1 FMUL R22, R5, R22 ;  /* 0x0000001605169220 */ /* 0x000fce0000400000 */
[----:B------:R-:W-:Y:S08]  /*1370*/  @!P1 F2F.F64.F32 R22, R22 ;  /* 0x0000001600169310 */ /* 0x000ff00000201800 */
[----:B0-----:R-:W0:Y:S01]  /*1380*/  @!P1 F2F.F64.F32 R20, R24 ;  /* 0x0000001800149310 */ /* 0x001e220000201800 */
[----:B--2---:R-:W-:Y:S01]  /*1390*/  @P1 FMUL R8, R8, R11 ;  /* 0x0000000b08081220 */ /* 0x004fe20000400000 */
[----:B0-----:R-:W-:-:S03]  /*13a0*/  @!P1 DFMA R20, R18, R22, R20 ;  /* 0x000000161214922b */ /* 0x001fc60000000014 */
[----:B------:R-:W-:-:S06]  /*13b0*/  @P1 FFMA R6, -R5, R8, R24 ;  /* 0x0000000805061223 */ /* 0x000fcc0000000118 */
[----:B------:R0:W1:Y:S02]  /*13c0*/  @!P1 F2F.F32.F64 R6, R20 ;  /* 0x0000001400069310 */ /* 0x0000640000301000 */
.L_x_8:
[----:B------:R-:W-:Y:S05]  /*13d0*/  BRA.U UP0, `(.L_x_6) ;  /* 0x0000000100587547 */ /* 0x000fea000b800000 */
[----:B------:R-:W-:Y:S01]  /*13e0*/  ISETP.NE.U32.AND P0, PT, R0, UR4, PT ;  /* 0x0000000400007c0c */ /* 0x000fe2000bf05070 */
[----:B------:R-:W5:Y:S03]  /*13f0*/  LDC.64 R10, c[0x0][0x388] ;  /* 0x0000e200ff0a7b82 */ /* 0x000f660000000a00 */
[----:B0-----:R-:W-:-:S05]  /*1400*/  ISETP.NE.AND.EX P0, PT, RZ, UR5, PT, P0 ;  /* 0x00000005ff007c0c */ /* 0x001fca000bf05300 */
[----:B---3--:R-:W0:Y:S08]  /*1410*/  LDC.64 R8, c[0x0][0x380] ;  /* 0x0000e000ff087b82 */ /* 0x008e300000000a00 */
[----:B------:R-:W-:Y:S01]  /*1420*/  @P0 IADD3 R0, P1, PT, R14, UR4, RZ ;  /* 0x000000040e000c10 */ /* 0x000fe2000ff3e0ff */
[----:B------:R-:W3:Y:S03]  /*1430*/  @!P0 LDG.E R16, desc[UR8][R16.64] ;  /* 0x0000000810108981 */ /* 0x000ee6000c1e1900 */
[----:B------:R-:W-:Y:S01]  /*1440*/  @P0 IADD3.X R13, PT, PT, R2, UR5, RZ, P1, !PT ;  /* 0x00000005020d0c10 */ /* 0x000fe20008ffe4ff */
[----:B------:R-:W-:-:S03]  /*1450*/  @P0 IMAD.SHL.U32 R7, R0, 0x4, RZ ;  /* 0x0000000400070824 */ /* 0x000fc600078e00ff */
[----:B------:R-:W-:Y:S02]  /*1460*/  @P0 SHF.L.U64.HI R0, R0, 0x2, R13 ;  /* 0x0000000200000819 */ /* 0x000fe4000001020d */
[----:B-----5:R-:W-:-:S05]  /*1470*/  @P0 IADD3 R10, P2, PT, R7, R10, RZ ;  /* 0x0000000a070a0210 */ /* 0x020fca0007f5e0ff */
[----:B------:R-:W-:Y:S01]  /*1480*/  @P0 IMAD.X R11, R0, 0x1, R11, P2 ;  /* 0x00000001000b0824 */ /* 0x000fe200010e060b */
[----:B0-----:R-:W-:-:S05]  /*1490*/  @P0 IADD3 R8, P1, PT, R7, R8, RZ ;  /* 0x0000000807080210 */ /* 0x001fca0007f3e0ff */
[----:B------:R-:W-:Y:S01]  /*14a0*/  @P0 IMAD.X R9, R0, 0x1, R9, P1 ;  /* 0x0000000100090824 */ /* 0x000fe200008e0609 */
[----:B------:R-:W5:Y:S04]  /*14b0*/  @P0 LDG.E R11, desc[UR8][R10.64] ;  /* 0x000000080a0b0981 */ /* 0x000f68000c1e1900 */
[----:B------:R-:W5:Y:S01]  /*14c0*/  @P0 LDG.E R8, desc[UR8][R8.64] ;  /* 0x0000000808080981 */ /* 0x000f62000c1e1900 */
[----:B---3--:R-:W-:-:S04]  /*14d0*/  @!P0 FMUL R2, R5, R16 ;  /* 0x0000001005028220 */ /* 0x008fc80000400000 */
[----:B------:R-:W-:Y:S01]  /*14e0*/  @!P0 F2F.F64.F32 R12, R2 ;  /* 0x00000002000c8310 */ /* 0x000fe20000201800 */
[----:B-----5:R-:W-:-:S04]  /*14f0*/  @P0 FMUL R0, R8, R11 ;  /* 0x0000000b08000220 */ /* 0x020fc80000400000 */
[----:B-12-4-:R-:W-:-:S04]  /*1500*/  @P0 FFMA R6, -R5, R0, R6 ;  /* 0x0000000005060223 */ /* 0x016fc80000000106 */
[----:B------:R-:W0:Y:S02]  /*1510*/  @!P0 F2F.F64.F32 R14, R6 ;  /* 0x00000006000e8310 */ /* 0x000e240000201800 */
[----:B0-----:R-:W-:-:S06]  /*1520*/  @!P0 DFMA R12, R18, R12, R14 ;  /* 0x0000000c120c822b */ /* 0x001fcc000000000e */
[----:B------:R0:W1:Y:S05]  /*1530*/  @!P0 F2F.F32.F64 R6, R12 ;  /* 0x0000000c00068310 */ /* 0x00006a0000301000 */
.L_x_6:
[----:B0-----:R-:W0:Y:S02]  /*1540*/  LDCU.64 UR4, c[0x0][0x390] ;  /* 0x00007200ff0477ac */ /* 0x001e240008000a00 */
[----:B0-----:R-:W-:-:S04]  /*1550*/  IADD3 R2, P0, PT, R3, UR4, RZ ;  /* 0x0000000403027c10 */ /* 0x001fc8000ff1e0ff */
[----:B------:R-:W-:-:S05]  /*1560*/  IADD3.X R3, PT, PT, R4, UR5, RZ, P0, !PT ;  /* 0x0000000504037c10 */ /* 0x000fca00087fe4ff */
[----:B-12-4-:R-:W-:Y:S01]  /*1570*/  STG.E desc[UR8][R2.64], R6 ;  /* 0x0000000602007986 */ /* 0x016fe2000c101908 */
[----:B------:R-:W-:Y:S05]  /*1580*/  EXIT ;  /* 0x000000000000794d */ /* 0x000fea0003800000 */
.L_x_9:
        /* <DEDUP_REMOVED lines=15> */
.L_x_104:


//--------------------- .text._Z12softmax_cudaPKfPfmm --------------------------
	.section	.text._Z12softmax_cudaPKfPfmm,"ax",@progbits
	.align	128
        .global         _Z12softmax_cudaPKfPfmm
        .type           _Z12softmax_cudaPKfPfmm,@function
        .size           _Z12softmax_cudaPKfPfmm,(.L_x_102 - _Z12softmax_cudaPKfPfmm)
        .other          _Z12softmax_cudaPKfPfmm,@"STO_CUDA_ENTRY STV_DEFAULT"
_Z12softmax_cudaPKfPfmm:
.text._Z12softmax_cudaPKfPfmm:
[----:B------:R-:W-:Y:S01]  /*0000*/  LDC R1, c[0x0][0x37c] ;  /* 0x0000df00ff017b82 */ /* 0x000fe20000000800 */
[----:B------:R-:W0:Y:S07]  /*0010*/  S2R R3, SR_TID.Y ;  /* 0x0000000000037919 */ /* 0x000e2e0000002200 */
[----:B------:R-:W0:Y:S01]  /*0020*/  S2UR UR4, SR_CTAID.Y ;  /* 0x00000000000479c3 */ /* 0x000e220000002600 */
[----:B------:R-:W1:Y:S07]  /*0030*/  LDCU.64 UR6, c[0x0][0x390] ;  /* 0x00007200ff0677ac */ /* 0x000e6e0008000a00 */
[----:B------:R-:W0:Y:S02]  /*0040*/  LDC R0, c[0x0][0x364] ;  /* 0x0000d900ff007b82 */ /* 0x000e240000000800 */
[----:B0-----:R-:W-:-:S05]  /*0050*/  IMAD R0, R0, UR4, R3 ;  /* 0x0000000400007c24 */ /* 0x001fca000f8e0203 */
[----:B-1----:R-:W-:-:S04]  /*0060*/  ISETP.GE.U32.AND P0, PT, R0, UR6, PT ;  /* 0x0000000600007c0c */ /* 0x002fc8000bf06070 */
[----:B------:R-:W-:-:S13]  /*0070*/  ISETP.GE.U32.AND.EX P0, PT, RZ, UR7, PT, P0 ;  /* 0x00000007ff007c0c */ /* 0x000fda000bf06100 */
[----:B------:R-:W-:Y:S05]  /*0080*/  @P0 EXIT ;  /* 0x000000000000094d */ /* 0x000fea0003800000 */
[----:B------:R-:W0:Y:S01]  /*0090*/  S2R R6, SR_TID.X ;  /* 0x0000000000067919 */ /* 0x000e220000002100 */
[----:B------:R-:W1:Y:S01]  /*00a0*/  S2UR UR6, SR_CgaCtaId ;  /* 0x00000000000679c3 */ /* 0x000e620000008800 */
[----:B------:R-:W2:Y:S01]  /*00b0*/  LDCU.64 UR8, c[0x0][0x398] ;  /* 0x00007300ff0877ac */ /* 0x000ea20008000a00 */
[----:B------:R-:W-:Y:S01]  /*00c0*/  HFMA2 R9, -RZ, RZ, 0, 0 ;  /* 0x00000000ff097431 */ /* 0x000fe200000001ff */
[----:B------:R-:W-:Y:S02]  /*00d0*/  UMOV UR4, 0x400 ;  /* 0x0000040000047882 */ /* 0x000fe40000000000 */
[----:B------:R-:W-:-:S04]  /*00e0*/  UIADD3 UR5, UPT, UPT, UR4, 0x80, URZ ;  /* 0x0000008004057890 */ /* 0x000fc8000fffe0ff */
[----:B-1----:R-:W-:Y:S02]  /*00f0*/  ULEA UR5, UR6, UR5, 0x18 ;  /* 0x0000000506057291 */ /* 0x002fe4000f8ec0ff */
[----:B------:R-:W-:Y:S02]  /*0100*/  ULEA UR4, UR6, UR4, 0x18 ;  /* 0x0000000406047291 */ /* 0x000fe4000f8ec0ff */
[----:B--2---:R-:W-:Y:S02]  /*0110*/  UIADD3 UR6, UP0, UPT, UR8, 0x1f, URZ ;  /* 0x0000001f08067890 */ /* 0x004fe4000ff1e0ff */
[C---:B------:R-:W-:Y:S02]  /*0120*/  LEA R8, R3.reuse, UR5, 0x2 ;  /* 0x0000000503087c11 */ /* 0x040fe4000f8e10ff */
[----:B0-----:R-:W-:Y:S01]  /*0130*/  ISETP.NE.AND P0, PT, R6, RZ, PT ;  /* 0x000000ff0600720c */ /* 0x001fe20003f05270 */
[----:B------:R-:W-:Y:S01]  /*0140*/  UIADD3.X UR5, UPT, UPT, URZ, UR9, URZ, UP0, !UPT ;  /* 0x00000009ff057290 */ /* 0x000fe200087fe4ff */
[----:B------:R-:W-:Y:S01]  /*0150*/  LEA R7, R3, UR4, 0x2 ;  /* 0x0000000403077c11 */ /* 0x000fe2000f8e10ff */
[----:B------:R-:W-:-:S04]  /*0160*/  ULOP3.LUT UR4, UR6, 0xffffffe0, URZ, 0xc0, !UPT ;  /* 0xffffffe006047892 */ /* 0x000fc8000f8ec0ff */
[----:B------:R-:W-:Y:S01]  /*0170*/  IMAD.U32 R3, RZ, RZ, UR5 ;  /* 0x00000005ff037e24 */ /* 0x000fe2000f8e00ff */
[----:B------:R-:W0:Y:S05]  /*0180*/  LDCU.64 UR6, c[0x0][0x358] ;  /* 0x00006b00ff0677ac */ /* 0x000e2a0008000a00 */
[----:B------:R-:W-:-:S05]  /*0190*/  @!P0 MOV R2, 0xff7fffff ;  /* 0xff7fffff00028802 */ /* 0x000fca0000000f00 */
[----:B------:R1:W-:Y:S04]  /*01a0*/  @!P0 STS [R7], R2 ;  /* 0x0000000207008388 */ /* 0x0003e80000000800 */
[----:B------:R1:W-:Y:S01]  /*01b0*/  @!P0 STS [R8], RZ ;  /* 0x000000ff08008388 */ /* 0x0003e20000000800 */
[----:B------:R-:W-:Y:S01]  /*01c0*/  BAR.SYNC.DEFER_BLOCKING 0x0 ;  /* 0x0000000000007b1d */ /* 0x000fe20000010000 */
[----:B------:R-:W-:-:S04]  /*01d0*/  ISETP.LT.U32.AND P0, PT, R6, UR4, PT ;  /* 0x0000000406007c0c */ /* 0x000fc8000bf01070 */
[----:B------:R-:W-:-:S13]  /*01e0*/  ISETP.GT.U32.AND.EX P0, PT, R3, RZ, PT, P0 ;  /* 0x000000ff0300720c */ /* 0x000fda0003f04100 */
[----:B01----:R-:W-:Y:S05]  /*01f0*/  @!P0 BRA `(.L_x_10) ;  /* 0x0000000000748947 */ /* 0x003fea0003800000 */
[----:B------:R-:W-:Y:S01]  /*0200*/  IMAD.MOV.U32 R11, RZ, RZ, R6 ;  /* 0x000000ffff0b7224 */ /* 0x000fe200078e0006 */
[----:B------:R-:W-:-:S07]  /*0210*/  MOV R10, R9 ;  /* 0x00000009000a7202 */ /* 0x000fce0000000f00 */
.L_x_14:
[----:B0-----:R-:W0:Y:S01]  /*0220*/  LDC.64 R4, c[0x0][0x398] ;  /* 0x0000e600ff047b82 */ /* 0x001e220000000a00 */
[----:B------:R-:W-:Y:S01]  /*0230*/  BSSY B0, `(.L_x_11) ;  /* 0x0000014000007945 */ /* 0x000fe20003800000 */
[----:B0-----:R-:W-:-:S04]  /*0240*/  ISETP.GE.U32.AND P0, PT, R11, R4, PT ;  /* 0x000000040b00720c */ /* 0x001fc80003f06070 */
[----:B------:R-:W-:-:S13]  /*0250*/  ISETP.GE.U32.AND.EX P0, PT, R10, R5, PT, P0 ;  /* 0x000000050a00720c */ /* 0x000fda0003f06100 */
[----:B------:R-:W-:Y:S05]  /*0260*/  @P0 BRA `(.L_x_12) ;  /* 0x0000000000400947 */ /* 0x000fea0003800000 */
[----:B------:R-:W0:Y:S01]  /*0270*/  LDCU.64 UR8, c[0x0][0x380] ;  /* 0x00007000ff0877ac */ /* 0x000e220008000a00 */
[----:B------:R-:W-:Y:S01]  /*0280*/  MOV R3, R10 ;  /* 0x0000000a00037202 */ /* 0x000fe20000000f00 */
[----:B------:R-:W-:-:S04]  /*0290*/  IMAD.MOV.U32 R2, RZ, RZ, R11 ;  /* 0x000000ffff027224 */ /* 0x000fc800078e000b */
[----:B------:R-:W-:-:S04]  /*02a0*/  IMAD.WIDE.U32 R2, R0, R4, R2 ;  /* 0x0000000400027225 */ /* 0x000fc800078e0002 */
[----:B------:R-:W-:Y:S01]  /*02b0*/  IMAD R3, R0, R5, R3 ;  /* 0x0000000500037224 */ /* 0x000fe200078e0203 */
[----:B0-----:R-:W-:-:S04]  /*02c0*/  LEA R4, P0, R2, UR8, 0x2 ;  /* 0x0000000802047c11 */ /* 0x001fc8000f8010ff */
[----:B------:R-:W-:Y:S02]  /*02d0*/  LEA.HI.X R5, R2, UR9, R3, 0x2, P0 ;  /* 0x0000000902057c11 */ /* 0x000fe400080f1403 */
[----:B------:R0:W1:Y:S04]  /*02e0*/  LDS R2, [R7] ;  /* 0x0000000007027984 */ /* 0x0000680000000800 */
[----:B------:R0:W5:Y:S03]  /*02f0*/  LDG.E R3, desc[UR6][R4.64] ;  /* 0x0000000604037981 */ /* 0x000166000c1e1900 */
.L_x_13:
[----:B-1---5:R-:W-:Y:S01]  /*0300*/  FSETP.GT.AND P0, PT, R3, R2, PT ;  /* 0x000000020300720b */ /* 0x022fe20003f04000 */
[----:B------:R-:W-:-:S12]  /*0310*/  YIELD ;  /* 0x0000000000007946 */ /* 0x000fd80003800000 */
[----:B------:R-:W-:Y:S05]  /*0320*/  @!P0 BRA `(.L_x_12) ;  /* 0x0000000000108947 */ /* 0x000fea0003800000 */
[----:B0-----:R-:W0:Y:S02]  /*0330*/  ATOMS.CAS R5, [R7], R2, R3 ;  /* 0x000000020705738d */ /* 0x001e240000000003 */
[----:B0-----:R-:W-:Y:S01]  /*0340*/  ISETP.NE.AND P0, PT, R5, R2, PT ;  /* 0x000000020500720c */ /* 0x001fe20003f05270 */
[----:B------:R-:W-:-:S12]  /*0350*/  IMAD.MOV.U32 R2, RZ, RZ, R5 ;  /* 0x000000ffff027224 */ /* 0x000fd800078e0005 */
[----:B------:R-:W-:Y:S05]  /*0360*/  @P0 BRA `(.L_x_13) ;  /* 0xfffffffc00e40947 */ /* 0x000fea000383ffff */
.L_x_12:
[----:B------:R-:W-:Y:S05]  /*0370*/  BSYNC B0 ;  /* 0x0000000000007941 */ /* 0x000fea0003800000 */
.L_x_11:
[----:B------:R-:W-:-:S04]  /*0380*/  IADD3 R11, P0, PT, R11, 0x20, RZ ;  /* 0x000000200b0b7810 */ /* 0x000fc80007f1e0ff */
[----:B------:R-:W-:Y:S02]  /*0390*/  IADD3.X R10, PT, PT, RZ, R10, RZ, P0, !PT ;  /* 0x0000000aff0a7210 */ /* 0x000fe400007fe4ff */
[----:B------:R-:W-:-:S04]  /*03a0*/  ISETP.GE.U32.AND P0, PT, R11, UR4, PT ;  /* 0x000000040b007c0c */ /* 0x000fc8000bf06070 */
[----:B------:R-:W-:-:S13]  /*03b0*/  ISETP.GE.U32.AND.EX P0, PT, R10, UR5, PT, P0 ;  /* 0x000000050a007c0c */ /* 0x000fda000bf06100 */
[----:B------:R-:W-:Y:S05]  /*03c0*/  @!P0 BRA `(.L_x_14) ;  /* 0xfffffffc00948947 */ /* 0x000fea000383ffff */
.L_x_10:
[----:B------:R-:W-:Y:S01]  /*03d0*/  IMAD.U32 R2, RZ, RZ, UR5 ;  /* 0x00000005ff027e24 */ /* 0x000fe2000f8e00ff */
[----:B------:R-:W-:Y:S01]  /*03e0*/  ISETP.LT.U32.AND P0, PT, R6, UR4, PT ;  /* 0x0000000406007c0c */ /* 0x000fe2000bf01070 */
[----:B------:R-:W-:Y:S05]  /*03f0*/  WARPSYNC.ALL ;  /* 0x0000000000007948 */ /* 0x000fea0003800000 */
[----:B------:R-:W-:Y:S01]  /*0400*/  BAR.SYNC.DEFER_BLOCKING 0x0 ;  /* 0x0000000000007b1d */ /* 0x000fe20000010000 */
[----:B------:R-:W-:-:S13]  /*0410*/  ISETP.GT.U32.AND.EX P0, PT, R2, R9, PT, P0 ;  /* 0x000000090200720c */ /* 0x000fda0003f04100 */
[----:B------:R-:W-:Y:S05]  /*0420*/  @!P0 BRA `(.L_x_15) ;  /* 0x0000001800e08947 */ /* 0x000fea0003800000 */
[-C--:B------:R-:W-:Y:S01]  /*0430*/  LOP3.LUT R10, RZ, R6.reuse, RZ, 0x33, !PT ;  /* 0x00000006ff0a7212 */ /* 0x080fe200078e33ff */
[----:B------:R-:W-:Y:S01]  /*0440*/  BSSY B0, `(.L_x_16) ;  /* 0x00000e5000007945 */ /* 0x000fe20003800000 */
[----:B------:R-:W-:Y:S01]  /*0450*/  LOP3.LUT R11, RZ, R9, RZ, 0x33, !PT ;  /* 0x00000009ff0b7212 */ /* 0x000fe200078e33ff */
[----:B------:R-:W-:Y:S01]  /*0460*/  IMAD.MOV.U32 R14, RZ, RZ, R9 ;  /* 0x000000ffff0e7224 */ /* 0x000fe200078e0009 */
[----:B------:R-:W-:Y:S02]  /*0470*/  IADD3 R10, P0, PT, R10, UR4, RZ ;  /* 0x000000040a0a7c10 */ /* 0x000fe4000ff1e0ff */
[----:B------:R-:W-:Y:S02]  /*0480*/  MOV R13, R6 ;  /* 0x00000006000d7202 */ /* 0x000fe40000000f00 */
[----:B------:R-:W-:Y:S02]  /*0490*/  IADD3.X R11, PT, PT, R11, UR5, RZ, P0, !PT ;  /* 0x000000050b0b7c10 */ /* 0x000fe400087fe4ff */
[----:B------:R-:W-:-:S02]  /*04a0*/  ISETP.GE.U32.AND P0, PT, R10, 0xe0, PT ;  /* 0x000000e00a00780c */ /* 0x000fc40003f06070 */
[----:B------:R-:W-:Y:S02]  /*04b0*/  SHF.R.U64 R12, R10, 0x5, R11 ;  /* 0x000000050a0c7819 */ /* 0x000fe4000000120b */
[----:B------:R-:W-:Y:S02]  /*04c0*/  ISETP.GE.U32.AND.EX P0, PT, R11, RZ, PT, P0 ;  /* 0x000000ff0b00720c */ /* 0x000fe40003f06100 */
[----:B------:R-:W-:-:S04]  /*04d0*/  IADD3 R12, P1, PT, R12, 0x1, RZ ;  /* 0x000000010c0c7810 */ /* 0x000fc80007f3e0ff */
[----:B------:R-:W-:Y:S02]  /*04e0*/  LEA.HI.X R16, R11, RZ, RZ, 0x1b, P1 ;  /* 0x000000ff0b107211 */ /* 0x000fe400008fdcff */
[----:B------:R-:W-:-:S05]  /*04f0*/  LOP3.LUT R15, R12, 0x7, RZ, 0xc0, !PT ;  /* 0x000000070c0f7812 */ /* 0x000fca00078ec0ff */
[----:B------:R-:W-:Y:S05]  /*0500*/  @!P0 BRA `(.L_x_17) ;  /* 0x0000000c00608947 */ /* 0x000fea0003800000 */
[----:B------:R-:W1:Y:S01]  /*0510*/  LDCU.64 UR8, c[0x0][0x398] ;  /* 0x00007300ff0877ac */ /* 0x000e620008000a00 */
[-C--:B------:R-:W-:Y:S01]  /*0520*/  MOV R2, R6.reuse ;  /* 0x0000000600027202 */ /* 0x080fe20000000f00 */
[--C-:B------:R-:W-:Y:S01]  /*0530*/  IMAD.MOV.U32 R3, RZ, RZ, R9.reuse ;  /* 0x000000ffff037224 */ /* 0x100fe200078e0009 */
[----:B------:R-:W-:Y:S01]  /*0540*/  LOP3.LUT R16, R16, 0xfffffff, RZ, 0xc0, !PT ;  /* 0x0fffffff10107812 */ /* 0x000fe200078ec0ff */
[----:B------:R-:W2:Y:S01]  /*0550*/  LDCU.64 UR10, c[0x0][0x380] ;  /* 0x00007000ff0a77ac */ /* 0x000ea20008000a00 */
[----:B------:R-:W-:Y:S01]  /*0560*/  LOP3.LUT R17, R12, 0xfffffff8, RZ, 0xc0, !PT ;  /* 0xfffffff80c117812 */ /* 0x000fe200078ec0ff */
[----:B------:R-:W-:Y:S01]  /*0570*/  IMAD.MOV.U32 R14, RZ, RZ, R9 ;  /* 0x000000ffff0e7224 */ /* 0x000fe200078e0009 */
[----:B------:R-:W-:Y:S01]  /*0580*/  MOV R13, R6 ;  /* 0x00000006000d7202 */ /* 0x000fe20000000f00 */
[----:B-1----:R-:W-:-:S04]  /*0590*/  IMAD.WIDE.U32 R2, R0, UR8, R2 ;  /* 0x0000000800027c25 */ /* 0x002fc8000f8e0002 */
[----:B------:R-:W-:Y:S01]  /*05a0*/  IMAD R3, R0, UR9, R3 ;  /* 0x0000000900037c24 */ /* 0x000fe2000f8e0203 */
[----:B--2---:R-:W-:-:S04]  /*05b0*/  LEA R18, P0, R2, UR10, 0x2 ;  /* 0x0000000a02127c11 */ /* 0x004fc8000f8010ff */
[----:B------:R-:W-:Y:S02]  /*05c0*/  IADD3 R18, P1, PT, R18, 0x200, RZ ;  /* 0x0000020012127810 */ /* 0x000fe40007f3e0ff */
[----:B------:R-:W-:-:S04]  /*05d0*/  LEA.HI.X R2, R2, UR11, R3, 0x2, P0 ;  /* 0x0000000b02027c11 */ /* 0x000fc800080f1403 */
[----:B------:R-:W-:-:S07]  /*05e0*/  IADD3.X R23, PT, PT, RZ, R2, RZ, P1, !PT ;  /* 0x00000002ff177210 */ /* 0x000fce0000ffe4ff */
.L_x_42:
[----:B------:R-:W1:Y:S01]  /*05f0*/  LDC.64 R2, c[0x0][0x398] ;  /* 0x0000e600ff027b82 */ /* 0x000e620000000a00 */
[----:B------:R-:W-:Y:S01]  /*0600*/  IADD3 R19, P0, PT, R13, 0x40, RZ ;  /* 0x000000400d137810 */ /* 0x000fe20007f1e0ff */
[----:B------:R-:W-:Y:S05]  /*0610*/  YIELD ;  /* 0x0000000000007946 */ /* 0x000fea0003800000 */
[----:B------:R-:W-:Y:S01]  /*0620*/  IADD3 R17, P1, PT, R17, -0x8, RZ ;  /* 0xfffffff811117810 */ /* 0x000fe20007f3e0ff */
[----:B------:R-:W-:Y:S01]  /*0630*/  BSSY.RECONVERGENT B1, `(.L_x_18) ;  /* 0x0000024000017945 */ /* 0x000fe20003800200 */
[----:B------:R-:W-:Y:S02]  /*0640*/  IADD3.X R22, PT, PT, RZ, R14, RZ, P0, !PT ;  /* 0x0000000eff167210 */ /* 0x000fe400007fe4ff */
[----:B------:R-:W-:-:S02]  /*0650*/  IADD3.X R16, PT, PT, R16, -0x1, RZ, P1, !PT ;  /* 0xffffffff10107810 */ /* 0x000fc40000ffe4ff */
[C---:B------:R-:W-:Y:S02]  /*0660*/  IADD3 R21, P2, PT, R13.reuse, 0x20, RZ ;  /* 0x000000200d157810 */ /* 0x040fe40007f5e0ff */
[----:B0-----:R-:W-:-:S03]  /*0670*/  IADD3 R5, P6, PT, R13, 0x60, RZ ;  /* 0x000000600d057810 */ /* 0x001fc60007fde0ff */
[--C-:B------:R-:W-:Y:S02]  /*0680*/  IMAD.X R20, RZ, RZ, R14.reuse, P2 ;  /* 0x000000ffff147224 */ /* 0x100fe400010e060e */
[----:B------:R-:W-:Y:S01]  /*0690*/  IMAD.X R24, RZ, RZ, R14, P6 ;  /* 0x000000ffff187224 */ /* 0x000fe200030e060e */
[-C--:B-1----:R-:W-:Y:S02]  /*06a0*/  ISETP.GE.U32.AND P3, PT, R19, R2.reuse, PT ;  /* 0x000000021300720c */ /* 0x082fe40003f66070 */
[C---:B------:R-:W-:Y:S02]  /*06b0*/  IADD3 R19, P1, PT, R13.reuse, 0x80, RZ ;  /* 0x000000800d137810 */ /* 0x040fe40007f3e0ff */
[----:B------:R-:W-:Y:S02]  /*06c0*/  ISETP.GE.U32.AND P0, PT, R13, R2, PT ;  /* 0x000000020d00720c */ /* 0x000fe40003f06070 */
[----:B------:R-:W-:Y:S02]  /*06d0*/  IADD3.X R26, PT, PT, RZ, R14, RZ, P1, !PT ;  /* 0x0000000eff1a7210 */ /* 0x000fe40000ffe4ff */
[----:B------:R-:W-:-:S02]  /*06e0*/  ISETP.GE.U32.AND.EX P1, PT, R14, R3, PT, P0 ;  /* 0x000000030e00720c */ /* 0x000fc40003f26100 */
[-C--:B------:R-:W-:Y:S02]  /*06f0*/  ISETP.GE.U32.AND P4, PT, R5, R2.reuse, PT ;  /* 0x000000020500720c */ /* 0x080fe40003f86070 */
[----:B------:R-:W-:Y:S02]  /*0700*/  IADD3 R5, P2, PT, R13, 0xa0, RZ ;  /* 0x000000a00d057810 */ /* 0x000fe40007f5e0ff */
[-C--:B------:R-:W-:Y:S01]  /*0710*/  ISETP.GE.U32.AND P6, PT, R19, R2.reuse, PT ;  /* 0x000000021300720c */ /* 0x080fe20003fc6070 */
[----:B------:R-:W-:Y:S01]  /*0720*/  IMAD.MOV.U32 R19, RZ, RZ, R23 ;  /* 0x000000ffff137224 */ /* 0x000fe200078e0017 */
[-C--:B------:R-:W-:Y:S02]  /*0730*/  ISETP.GE.U32.AND P5, PT, R21, R2.reuse, PT ;  /* 0x000000021500720c */ /* 0x080fe40003fa6070 */
[----:B------:R-:W-:-:S03]  /*0740*/  ISETP.GE.U32.AND P0, PT, R5, R2, PT ;  /* 0x000000020500720c */ /* 0x000fc60003f06070 */
[----:B------:R-:W-:Y:S10]  /*0750*/  @P1 BRA `(.L_x_19) ;  /* 0x0000000000441947 */ /* 0x000ff40003800000 */
[----:B------:R-:W2:Y:S01]  /*0760*/  LDG.E R4, desc[UR6][R18.64+-0x200] ;  /* 0xfffe000612047981 */ /* 0x000ea2000c1e1900 */
[----:B------:R-:W-:Y:S02]  /*0770*/  HFMA2 R21, -RZ, RZ, 0.96630859375, -0.0022525787353515625 ;  /* 0x3bbb989dff157431 */ /* 0x000fe400000001ff */
[----:B------:R-:W-:Y:S01]  /*0780*/  IMAD.MOV.U32 R28, RZ, RZ, 0x437c0000 ;  /* 0x437c0000ff1c7424 */ /* 0x000fe200078e00ff */
[----:B------:R-:W2:Y:S02]  /*0790*/  LDS R5, [R7] ;  /* 0x0000000007057984 */ /* 0x000ea40000000800 */
[----:B--2---:R-:W-:-:S04]  /*07a0*/  FADD R4, R4, -R5 ;  /* 0x8000000504047221 */ /* 0x004fc80000000000 */
[----:B------:R-:W-:-:S04]  /*07b0*/  FFMA.SAT R5, R4, R21, 0.5 ;  /* 0x3f00000004057423 */ /* 0x000fc80000002015 */
[----:B------:R-:W-:-:S04]  /*07c0*/  FFMA.RM R5, R5, R28, 12582913 ;  /* 0x4b40000105057423 */ /* 0x000fc8000000401c */
[C---:B------:R-:W-:Y:S01]  /*07d0*/  FADD R21, R5.reuse, -12583039 ;  /* 0xcb40007f05157421 */ /* 0x040fe20000000000 */
[----:B------:R-:W-:-:S03]  /*07e0*/  SHF.L.U32 R5, R5, 0x17, RZ ;  /* 0x0000001705057819 */ /* 0x000fc600000006ff */
[----:B------:R-:W-:-:S04]  /*07f0*/  FFMA R21, R4, 1.4426950216293334961, -R21 ;  /* 0x3fb8aa3b04157823 */ /* 0x000fc80000000815 */
[----:B------:R-:W-:-:S04]  /*0800*/  FFMA R21, R4, 1.925963033500011079e-08, R21 ;  /* 0x32a5706004157823 */ /* 0x000fc80000000015 */
[----:B------:R-:W0:Y:S02]  /*0810*/  MUFU.EX2 R4, R21 ;  /* 0x0000001500047308 */ /* 0x000e240000000800 */
[----:B0-----:R-:W-:-:S07]  /*0820*/  FMUL R23, R5, R4 ;  /* 0x0000000405177220 */ /* 0x001fce0000400000 */
.L_x_20:
[----:B------:R-:W0:Y:S02]  /*0830*/  LDS R4, [R8] ;  /* 0x0000000008047984 */ /* 0x000e240000000800 */
[----:B0-----:R-:W-:-:S05]  /*0840*/  FADD R5, R23, R4 ;  /* 0x0000000417057221 */ /* 0x001fca0000000000 */
[----:B------:R-:W0:Y:S02]  /*0850*/  ATOMS.CAST.SPIN P1, [R8], R4, R5 ;  /* 0x000000040800758d */ /* 0x000e240001820005 */
[----:B0-----:R-:W-:Y:S05]  /*0860*/  @!P1 BRA `(.L_x_20) ;  /* 0xfffffffc00f09947 */ /* 0x001fea000383ffff */
.L_x_19:
[----:B------:R-:W-:Y:S05]  /*0870*/  BSYNC.RECONVERGENT B1 ;  /* 0x0000000000017941 */ /* 0x000fea0003800200 */
.L_x_18:
[----:B------:R-:W-:Y:S01]  /*0880*/  ISETP.GE.U32.AND.EX P5, PT, R20, R3, PT, P5 ;  /* 0x000000031400720c */ /* 0x000fe20003fa6150 */
[--C-:B------:R-:W-:Y:S01]  /*0890*/  IMAD.X R28, RZ, RZ, R14.reuse, P2 ;  /* 0x000000ffff1c7224 */ /* 0x100fe200010e060e */
[C---:B------:R-:W-:Y:S01]  /*08a0*/  IADD3 R23, P1, PT, R13.reuse, 0xc0, RZ ;  /* 0x000000c00d177810 */ /* 0x040fe20007f3e0ff */
[----:B------:R-:W-:Y:S01]  /*08b0*/  BSSY.RECONVERGENT B1, `(.L_x_21) ;  /* 0x000001b000017945 */ /* 0x000fe20003800200 */
[----:B------:R-:W-:Y:S02]  /*08c0*/  IADD3 R5, P2, PT, R13, 0xe0, RZ ;  /* 0x000000e00d057810 */ /* 0x000fe40007f5e0ff */
[----:B------:R-:W-:Y:S02]  /*08d0*/  IADD3.X R21, PT, PT, RZ, R14, RZ, P1, !PT ;  /* 0x0000000eff157210 */ /* 0x000fe40000ffe4ff */
[-C--:B------:R-:W-:Y:S01]  /*08e0*/  ISETP.GE.U32.AND P1, PT, R23, R2.reuse, PT ;  /* 0x000000021700720c */ /* 0x080fe20003f26070 */
[----:B------:R-:W-:Y:S01]  /*08f0*/  IMAD.X R23, RZ, RZ, R14, P2 ;  /* 0x000000ffff177224 */ /* 0x000fe200010e060e */
[----:B------:R-:W-:-:S02]  /*0900*/  ISETP.GE.U32.AND P2, PT, R5, R2, PT ;  /* 0x000000020500720c */ /* 0x000fc40003f46070 */
[-C--:B------:R-:W-:Y:S02]  /*0910*/  ISETP.GE.U32.AND.EX P3, PT, R22, R3.reuse, PT, P3 ;  /* 0x000000031600720c */ /* 0x080fe40003f66130 */
[-C--:B------:R-:W-:Y:S02]  /*0920*/  ISETP.GE.U32.AND.EX P4, PT, R24, R3.reuse, PT, P4 ;  /* 0x000000031800720c */ /* 0x080fe40003f86140 */
[----:B------:R-:W-:Y:S01]  /*0930*/  ISETP.GE.U32.AND.EX P6, PT, R26, R3, PT, P6 ;  /* 0x000000031a00720c */ /* 0x000fe20003fc6160 */
[----:B------:R-:W-:-:S12]  /*0940*/  @P5 BRA `(.L_x_22) ;  /* 0x0000000000445947 */ /* 0x000fd80003800000 */
[----:B------:R-:W2:Y:S01]  /*0950*/  LDG.E R2, desc[UR6][R18.64+-0x180] ;  /* 0xfffe800612027981 */ /* 0x000ea2000c1e1900 */
[----:B------:R-:W-:-:S03]  /*0960*/  MOV R25, 0x3bbb989d ;  /* 0x3bbb989d00197802 */ /* 0x000fc60000000f00 */
[----:B------:R-:W2:Y:S02]  /*0970*/  LDS R5, [R7] ;  /* 0x0000000007057984 */ /* 0x000ea40000000800 */
[----:B--2---:R-:W-:Y:S01]  /*0980*/  FADD R2, R2, -R5 ;  /* 0x8000000502027221 */ /* 0x004fe20000000000 */
[----:B------:R-:W-:-:S03]  /*0990*/  IMAD.MOV.U32 R5, RZ, RZ, 0x437c0000 ;  /* 0x437c0000ff057424 */ /* 0x000fc600078e00ff */
[----:B------:R-:W-:-:S04]  /*09a0*/  FFMA.SAT R4, R2, R25, 0.5 ;  /* 0x3f00000002047423 */ /* 0x000fc80000002019 */
[----:B------:R-:W-:-:S04]  /*09b0*/  FFMA.RM R4, R4, R5, 12582913 ;  /* 0x4b40000104047423 */ /* 0x000fc80000004005 */
[C---:B------:R-:W-:Y:S01]  /*09c0*/  FADD R5, R4.reuse, -12583039 ;  /* 0xcb40007f04057421 */ /* 0x040fe20000000000 */
[----:B------:R-:W-:-:S03]  /*09d0*/  SHF.L.U32 R4, R4, 0x17, RZ ;  /* 0x0000001704047819 */ /* 0x000fc600000006ff */
[----:B------:R-:W-:-:S04]  /*09e0*/  FFMA R5, R2, 1.4426950216293334961, -R5 ;  /* 0x3fb8aa3b02057823 */ /* 0x000fc80000000805 */
[----:B------:R-:W-:-:S06]  /*09f0*/  FFMA R5, R2, 1.925963033500011079e-08, R5 ;  /* 0x32a5706002057823 */ /* 0x000fcc0000000005 */
[----:B------:R-:W0:Y:S02]  /*0a00*/  MUFU.EX2 R5, R5 ;  /* 0x0000000500057308 */ /* 0x000e240000000800 */
[----:B0-----:R-:W-:-:S07]  /*0a10*/  FMUL R25, R4, R5 ;  /* 0x0000000504197220 */ /* 0x001fce0000400000 */
.L_x_23:
[----:B------:R-:W0:Y:S02]  /*0a20*/  LDS R4, [R8] ;  /* 0x0000000008047984 */ /* 0x000e240000000800 */
[----:B0-----:R-:W-:-:S05]  /*0a30*/  FADD R5, R25, R4 ;  /* 0x0000000419057221 */ /* 0x001fca0000000000 */
[----:B------:R-:W0:Y:S02]  /*0a40*/  ATOMS.CAST.SPIN P5, [R8], R4, R5 ;  /* 0x000000040800758d */ /* 0x000e2400018a0005 */
[----:B0-----:R-:W-:Y:S05]  /*0a50*/  @!P5 BRA `(.L_x_23) ;  /* 0xfffffffc00f0d947 */ /* 0x001fea000383ffff */
.L_x_22:
[----:B------:R-:W-:Y:S05]  /*0a60*/  BSYNC.RECONVERGENT B1 ;  /* 0x0000000000017941 */ /* 0x000fea0003800200 */
.L_x_21:
[----:B------:R-:W-:Y:S01]  /*0a70*/  ISETP.NE.U32.AND P5, PT, R17, RZ, PT ;  /* 0x000000ff1100720c */ /* 0x000fe20003fa5070 */
[----:B------:R-:W-:Y:S01]  /*0a80*/  BSSY.RECONVERGENT B1, `(.L_x_24) ;  /* 0x0000017000017945 */ /* 0x000fe20003800200 */
[-C--:B------:R-:W-:Y:S02]  /*0a90*/  ISETP.GE.U32.AND.EX P0, PT, R28, R3.reuse, PT, P0 ;  /* 0x000000031c00720c */ /* 0x080fe40003f06100 */
[-C--:B------:R-:W-:Y:S02]  /*0aa0*/  ISETP.GE.U32.AND.EX P1, PT, R21, R3.reuse, PT, P1 ;  /* 0x000000031500720c */ /* 0x080fe40003f26110 */
[----:B------:R-:W-:Y:S02]  /*0ab0*/  ISETP.GE.U32.AND.EX P2, PT, R23, R3, PT, P2 ;  /* 0x000000031700720c */ /* 0x000fe40003f46120 */
[----:B------:R-:W-:Y:S01]  /*0ac0*/  ISETP.NE.AND.EX P5, PT, R16, RZ, PT, P5 ;  /* 0x000000ff1000720c */ /* 0x000fe20003fa5350 */
[----:B------:R-:W-:-:S12]  /*0ad0*/  @P3 BRA `(.L_x_25) ;  /* 0x0000000000443947 */ /* 0x000fd80003800000 */
[----:B------:R-:W2:Y:S01]  /*0ae0*/  LDG.E R2, desc[UR6][R18.64+-0x100] ;  /* 0xffff000612027981 */ /* 0x000ea2000c1e1900 */
[----:B------:R-:W-:Y:S02]  /*0af0*/  HFMA2 R4, -RZ, RZ, 3.7421875, 0 ;  /* 0x437c0000ff047431 */ /* 0x000fe400000001ff */
[----:B------:R-:W-:Y:S01]  /*0b00*/  IMAD.MOV.U32 R5, RZ, RZ, 0x3bbb989d ;  /* 0x3bbb989dff057424 */ /* 0x000fe200078e00ff */
[----:B------:R-:W2:Y:S02]  /*0b10*/  LDS R3, [R7] ;  /* 0x0000000007037984 */ /* 0x000ea40000000800 */
[----:B--2---:R-:W-:-:S04]  /*0b20*/  FADD R2, R2, -R3 ;  /* 0x8000000302027221 */ /* 0x004fc80000000000 */
[----:B------:R-:W-:-:S04]  /*0b30*/  FFMA.SAT R3, R2, R5, 0.5 ;  /* 0x3f00000002037423 */ /* 0x000fc80000002005 */
[----:B------:R-:W-:-:S04]  /*0b40*/  FFMA.RM R3, R3, R4, 12582913 ;  /* 0x4b40000103037423 */ /* 0x000fc80000004004 */
[C---:B------:R-:W-:Y:S01]  /*0b50*/  FADD R5, R3.reuse, -12583039 ;  /* 0xcb40007f03057421 */ /* 0x040fe20000000000 */
[----:B------:R-:W-:-:S03]  /*0b60*/  IMAD.SHL.U32 R3, R3, 0x800000, RZ ;  /* 0x0080000003037824 */ /* 0x000fc600078e00ff */
[----:B------:R-:W-:-:S04]  /*0b70*/  FFMA R5, R2, 1.4426950216293334961, -R5 ;  /* 0x3fb8aa3b02057823 */ /* 0x000fc80000000805 */
[----:B------:R-:W-:-:S04]  /*0b80*/  FFMA R5, R2, 1.925963033500011079e-08, R5 ;  /* 0x32a5706002057823 */ /* 0x000fc80000000005 */
[----:B------:R-:W0:Y:S02]  /*0b90*/  MUFU.EX2 R2, R5 ;  /* 0x0000000500027308 */ /* 0x000e240000000800 */
[----:B0-----:R-:W-:-:S07]  /*0ba0*/  FMUL R21, R3, R2 ;  /* 0x0000000203157220 */ /* 0x001fce0000400000 */
.L_x_26:
[----:B------:R-:W0:Y:S02]  /*0bb0*/  LDS R2, [R8] ;  /* 0x0000000008027984 */ /* 0x000e240000000800 */
[----:B0-----:R-:W-:-:S05]  /*0bc0*/  FADD R3, R21, R2 ;  /* 0x0000000215037221 */ /* 0x001fca0000000000 */
[----:B------:R-:W0:Y:S02]  /*0bd0*/  ATOMS.CAST.SPIN P3, [R8], R2, R3 ;  /* 0x000000020800758d */ /* 0x000e240001860003 */
[----:B0-----:R-:W-:Y:S05]  /*0be0*/  @!P3 BRA `(.L_x_26) ;  /* 0xfffffffc00f0b947 */ /* 0x001fea000383ffff */
.L_x_25:
[----:B------:R-:W-:Y:S05]  /*0bf0*/  BSYNC.RECONVERGENT B1 ;  /* 0x0000000000017941 */ /* 0x000fea0003800200 */
.L_x_24:
[----:B------:R-:W-:Y:S04]  /*0c00*/  BSSY.RECONVERGENT B1, `(.L_x_27) ;  /* 0x0000013000017945 */ /* 0x000fe80003800200 */
[----:B------:R-:W-:Y:S05]  /*0c10*/  @P4 BRA `(.L_x_28) ;  /* 0x0000000000444947 */ /* 0x000fea0003800000 */
[----:B------:R-:W2:Y:S01]  /*0c20*/  LDG.E R2, desc[UR6][R18.64+-0x80] ;  /* 0xffff800612027981 */ /* 0x000ea2000c1e1900 */
[----:B------:R-:W-:Y:S01]  /*0c30*/  MOV R5, 0x3bbb989d ;  /* 0x3bbb989d00057802 */ /* 0x000fe20000000f00 */
[----:B------:R-:W-:Y:S02]  /*0c40*/  IMAD.MOV.U32 R4, RZ, RZ, 0x437c0000 ;  /* 0x437c0000ff047424 */ /* 0x000fe400078e00ff */
        /* <DEDUP_REMOVED lines=10> */
.L_x_29:
[----:B------:R-:W0:Y:S02]  /*0cf0*/  LDS R2, [R8] ;  /* 0x0000000008027984 */ /* 0x000e240000000800 */
[----:B0-----:R-:W-:-:S05]  /*0d00*/  FADD R3, R21, R2 ;  /* 0x0000000215037221 */ /* 0x001fca0000000000 */
[----:B------:R-:W0:Y:S02]  /*0d10*/  ATOMS.CAST.SPIN P3, [R8], R2, R3 ;  /* 0x000000020800758d */ /* 0x000e240001860003 */
[----:B0-----:R-:W-:Y:S05]  /*0d20*/  @!P3 BRA `(.L_x_29) ;  /* 0xfffffffc00f0b947 */ /* 0x001fea000383ffff */
.L_x_28:
[----:B------:R-:W-:Y:S05]  /*0d30*/  BSYNC.RECONVERGENT B1 ;  /* 0x0000000000017941 */ /* 0x000fea0003800200 */
.L_x_27:
[----:B------:R-:W-:Y:S04]  /*0d40*/  BSSY.RECONVERGENT B1, `(.L_x_30) ;  /* 0x0000013000017945 */ /* 0x000fe80003800200 */
[----:B------:R-:W-:Y:S05]  /*0d50*/  @P6 BRA `(.L_x_31) ;  /* 0x0000000000446947 */ /* 0x000fea0003800000 */
        /* <DEDUP_REMOVED lines=13> */
.L_x_32:
[----:B------:R-:W0:Y:S02]  /*0e30*/  LDS R2, [R8] ;  /* 0x0000000008027984 */ /* 0x000e240000000800 */
[----:B0-----:R-:W-:-:S05]  /*0e40*/  FADD R3, R21, R2 ;  /* 0x0000000215037221 */ /* 0x001fca0000000000 */
[----:B------:R-:W0:Y:S02]  /*0e50*/  ATOMS.CAST.SPIN P3, [R8], R2, R3 ;  /* 0x000000020800758d */ /* 0x000e240001860003 */
[----:B0-----:R-:W-:Y:S05]  /*0e60*/  @!P3 BRA `(.L_x_32) ;  /* 0xfffffffc00f0b947 */ /* 0x001fea000383ffff */
.L_x_31:
[----:B------:R-:W-:Y:S05]  /*0e70*/  BSYNC.RECONVERGENT B1 ;  /* 0x0000000000017941 */ /* 0x000fea0003800200 */
.L_x_30:
        /* <DEDUP_REMOVED lines=15> */
.L_x_35:
[----:B------:R-:W0:Y:S02]  /*0f70*/  LDS R2, [R8] ;  /* 0x0000000008027984 */ /* 0x000e240000000800 */
[----:B0-----:R-:W-:-:S05]  /*0f80*/  FADD R3, R21, R2 ;  /* 0x0000000215037221 */ /* 0x001fca0000000000 */
[----:B------:R-:W0:Y:S02]  /*0f90*/  ATOMS.CAST.SPIN P0, [R8], R2, R3 ;  /* 0x000000020800758d */ /* 0x000e240001800003 */
[----:B0-----:R-:W-:Y:S05]  /*0fa0*/  @!P0 BRA `(.L_x_35) ;  /* 0xfffffffc00f08947 */ /* 0x001fea000383ffff */
.L_x_34:
[----:B------:R-:W-:Y:S05]  /*0fb0*/  BSYNC.RECONVERGENT B1 ;  /* 0x0000000000017941 */ /* 0x000fea0003800200 */
.L_x_33:
        /* <DEDUP_REMOVED lines=15> */
.L_x_38:
[----:B------:R-:W0:Y:S02]  /*10b0*/  LDS R2, [R8] ;  /* 0x0000000008027984 */ /* 0x000e240000000800 */
[----:B0-----:R-:W-:-:S05]  /*10c0*/  FADD R3, R21, R2 ;  /* 0x0000000215037221 */ /* 0x001fca0000000000 */
[----:B------:R-:W0:Y:S02]  /*10d0*/  ATOMS.CAST.SPIN P0, [R8], R2, R3 ;  /* 0x000000020800758d */ /* 0x000e240001800003 */
[----:B0-----:R-:W-:Y:S05]  /*10e0*/  @!P0 BRA `(.L_x_38) ;  /* 0xfffffffc00f08947 */ /* 0x001fea000383ffff */
.L_x_37:
[----:B------:R-:W-:Y:S05]  /*10f0*/  BSYNC.RECONVERGENT B1 ;  /* 0x0000000000017941 */ /* 0x000fea0003800200 */
.L_x_36:
        /* <DEDUP_REMOVED lines=15> */
.L_x_41:
[----:B------:R-:W0:Y:S02]  /*11f0*/  LDS R2, [R8] ;  /* 0x0000000008027984 */ /* 0x000e240000000800 */
[----:B0-----:R-:W-:-:S05]  /*1200*/  FADD R3, R21, R2 ;  /* 0x0000000215037221 */ /* 0x001fca0000000000 */
[----:B------:R-:W0:Y:S02]  /*1210*/  ATOMS.CAST.SPIN P0, [R8], R2, R3 ;  /* 0x000000020800758d */ /* 0x000e240001800003 */
[----:B0-----:R-:W-:Y:S05]  /*1220*/  @!P0 BRA `(.L_x_41) ;  /* 0xfffffffc00f08947 */ /* 0x001fea000383ffff */
.L_x_40:
[----:B------:R-:W-:Y:S05]  /*1230*/  BSYNC.RECONVERGENT B1 ;  /* 0x0000000000017941 */ /* 0x000fea0003800200 */
.L_x_39:
[----:B------:R-:W-:Y:S02]  /*1240*/  IADD3 R18, P1, PT, R18, 0x400, RZ ;  /* 0x0000040012127810 */ /* 0x000fe40007f3e0ff */
[----:B------:R-:W-:-:S03]  /*1250*/  IADD3 R13, P0, PT, R13, 0x100, RZ ;  /* 0x000001000d0d7810 */ /* 0x000fc60007f1e0ff */
[----:B------:R-:W-:Y:S01]  /*1260*/  IMAD.X R23, RZ, RZ, R19, P1 ;  /* 0x000000ffff177224 */ /* 0x000fe200008e0613 */
[----:B------:R-:W-:Y:S01]  /*1270*/  IADD3.X R14, PT, PT, RZ, R14, RZ, P0, !PT ;  /* 0x0000000eff0e7210 */ /* 0x000fe200007fe4ff */
[----:B------:R-:W-:Y:S08]  /*1280*/  @P5 BRA `(.L_x_42) ;  /* 0xfffffff000d85947 */ /* 0x000ff0000383ffff */
.L_x_17:
[----:B------:R-:W-:Y:S05]  /*1290*/  BSYNC B0 ;  /* 0x0000000000007941 */ /* 0x000fea0003800000 */
.L_x_16:
[----:B------:R-:W-:-:S04]  /*12a0*/  ISETP.NE.U32.AND P0, PT, R15, RZ, PT ;  /* 0x000000ff0f00720c */ /* 0x000fc80003f05070 */
[----:B------:R-:W-:-:S13]  /*12b0*/  ISETP.NE.AND.EX P0, PT, RZ, RZ, PT, P0 ;  /* 0x000000ffff00720c */ /* 0x000fda0003f05300 */
[----:B------:R-:W-:Y:S05]  /*12c0*/  @!P0 BRA `(.L_x_15) ;  /* 0x0000000c00388947 */ /* 0x000fea0003800000 */
[----:B------:R-:W-:Y:S01]  /*12d0*/  ISETP.GE.U32.AND P0, PT, R15, 0x4, PT ;  /* 0x000000040f00780c */ /* 0x000fe20003f06070 */
[----:B------:R-:W-:Y:S03]  /*12e0*/  BSSY.RECONVERGENT B0, `(.L_x_43) ;  /* 0x000006b000007945 */ /* 0x000fe60003800200 */
[----:B------:R-:W-:-:S13]  /*12f0*/  ISETP.GE.U32.AND.EX P0, PT, RZ, RZ, PT, P0 ;  /* 0x000000ffff00720c */ /* 0x000fda0003f06100 */
[----:B------:R-:W-:Y:S05]  /*1300*/  @!P0 BRA `(.L_x_44) ;  /* 0x0000000400a08947 */ /* 0x000fea0003800000 */
[----:B------:R-:W1:Y:S01]  /*1310*/  LDC.64 R2, c[0x0][0x398] ;  /* 0x0000e600ff027b82 */ /* 0x000e620000000a00 */
[----:B------:R-:W2:Y:S01]  /*1320*/  LDCU.64 UR8, c[0x0][0x380] ;  /* 0x00007000ff0877ac */ /* 0x000ea20008000a00 */
[C---:B------:R-:W-:Y:S01]  /*1330*/  IADD3 R17, P3, PT, R13.reuse, 0x20, RZ ;  /* 0x000000200d117810 */ /* 0x040fe20007f7e0ff */
[----:B0-----:R-:W-:Y:S01]  /*1340*/  IMAD.MOV.U32 R4, RZ, RZ, R13 ;  /* 0x000000ffff047224 */ /* 0x001fe200078e000d */
[C---:B------:R-:W-:Y:S01]  /*1350*/  IADD3 R5, P5, PT, R13.reuse, 0x60, RZ ;  /* 0x000000600d057810 */ /* 0x040fe20007fbe0ff */
[----:B------:R-:W-:Y:S01]  /*1360*/  BSSY.RECONVERGENT B1, `(.L_x_45) ;  /* 0x0000025000017945 */ /* 0x000fe20003800200 */
[----:B------:R-:W-:Y:S01]  /*1370*/  IADD3 R15, P4, PT, R13, 0x40, RZ ;  /* 0x000000400d0f7810 */ /* 0x000fe20007f9e0ff */
[--C-:B------:R-:W-:Y:S02]  /*1380*/  IMAD.X R20, RZ, RZ, R14.reuse, P3 ;  /* 0x000000ffff147224 */ /* 0x100fe400018e060e */
[----:B------:R-:W-:Y:S01]  /*1390*/  IMAD.X R16, RZ, RZ, R14, P5 ;  /* 0x000000ffff107224 */ /* 0x000fe200028e060e */
[----:B------:R-:W-:-:S02]  /*13a0*/  IADD3.X R18, PT, PT, RZ, R14, RZ, P4, !PT ;  /* 0x0000000eff127210 */ /* 0x000fc400027fe4ff */
[-C--:B-1----:R-:W-:Y:S02]  /*13b0*/  ISETP.GE.U32.AND P3, PT, R13, R2.reuse, PT ;  /* 0x000000020d00720c */ /* 0x082fe40003f66070 */
[----:B------:R-:W-:Y:S02]  /*13c0*/  ISETP.GE.U32.AND P2, PT, R5, R2, PT ;  /* 0x000000020500720c */ /* 0x000fe40003f46070 */
[----:B------:R-:W-:Y:S02]  /*13d0*/  MOV R5, R14 ;  /* 0x0000000e00057202 */ /* 0x000fe40000000f00 */
[----:B------:R-:W-:Y:S02]  /*13e0*/  ISETP.GE.U32.AND.EX P3, PT, R14, R3, PT, P3 ;  /* 0x000000030e00720c */ /* 0x000fe40003f66130 */
[-C--:B------:R-:W-:Y:S01]  /*13f0*/  ISETP.GE.U32.AND P0, PT, R17, R2.reuse, PT ;  /* 0x000000021100720c */ /* 0x080fe20003f06070 */
[-C--:B------:R-:W-:Y:S01]  /*1400*/  IMAD.WIDE.U32 R4, R0, R2.reuse, R4 ;  /* 0x0000000200047225 */ /* 0x080fe200078e0004 */
[----:B------:R-:W-:-:S02]  /*1410*/  ISETP.GE.U32.AND P1, PT, R15, R2, PT ;  /* 0x000000020f00720c */ /* 0x000fc40003f26070 */
[-C--:B------:R-:W-:Y:S01]  /*1420*/  ISETP.GE.U32.AND.EX P0, PT, R20, R3.reuse, PT, P0 ;  /* 0x000000031400720c */ /* 0x080fe20003f06100 */
[-C--:B------:R-:W-:Y:S01]  /*1430*/  IMAD R5, R0, R3.reuse, R5 ;  /* 0x0000000300057224 */ /* 0x080fe200078e0205 */
[----:B--2---:R-:W-:Y:S02]  /*1440*/  LEA R2, P5, R4, UR8, 0x2 ;  /* 0x0000000804027c11 */ /* 0x004fe4000f8a10ff */
[-C--:B------:R-:W-:Y:S02]  /*1450*/  ISETP.GE.U32.AND.EX P1, PT, R18, R3.reuse, PT, P1 ;  /* 0x000000031200720c */ /* 0x080fe40003f26110 */
[----:B------:R-:W-:Y:S02]  /*1460*/  ISETP.GE.U32.AND.EX P2, PT, R16, R3, PT, P2 ;  /* 0x000000031000720c */ /* 0x000fe40003f46120 */
[----:B------:R-:W-:Y:S02]  /*1470*/  LEA.HI.X R3, R4, UR9, R5, 0x2, P5 ;  /* 0x0000000904037c11 */ /* 0x000fe4000a8f1405 */
[----:B------:R-:W-:Y:S01]  /*1480*/  IADD3 R13, P4, PT, R13, 0x80, RZ ;  /* 0x000000800d0d7810 */ /* 0x000fe20007f9e0ff */
[----:B------:R-:W-:-:S12]  /*1490*/  @P3 BRA `(.L_x_46) ;  /* 0x0000000000443947 */ /* 0x000fd80003800000 */
        /* <DEDUP_REMOVED lines=13> */
.L_x_47:
[----:B------:R-:W0:Y:S02]  /*1570*/  LDS R4, [R8] ;  /* 0x0000000008047984 */ /* 0x000e240000000800 */
[----:B0-----:R-:W-:-:S05]  /*1580*/  FADD R5, R17, R4 ;  /* 0x0000000411057221 */ /* 0x001fca0000000000 */
[----:B------:R-:W0:Y:S02]  /*1590*/  ATOMS.CAST.SPIN P3, [R8], R4, R5 ;  /* 0x000000040800758d */ /* 0x000e240001860005 */
[----:B0-----:R-:W-:Y:S05]  /*15a0*/  @!P3 BRA `(.L_x_47) ;  /* 0xfffffffc00f0b947 */ /* 0x001fea000383ffff */
.L_x_46:
[----:B------:R-:W-:Y:S05]  /*15b0*/  BSYNC.RECONVERGENT B1 ;  /* 0x0000000000017941 */ /* 0x000fea0003800200 */
.L_x_45:
[----:B------:R-:W-:Y:S04]  /*15c0*/  BSSY.RECONVERGENT B1, `(.L_x_48) ;  /* 0x0000013000017945 */ /* 0x000fe80003800200 */
[----:B------:R-:W-:Y:S05]  /*15d0*/  @P0 BRA `(.L_x_49) ;  /* 0x0000000000440947 */ /* 0x000fea0003800000 */
[----:B------:R-:W2:Y:S01]  /*15e0*/  LDG.E R4, desc[UR6][R2.64+0x80] ;  /* 0x0000800602047981 */ /* 0x000ea2000c1e1900 */
[----:B------:R-:W-:Y:S01]  /*15f0*/  IMAD.MOV.U32 R15, RZ, RZ, 0x3bbb989d ;  /* 0x3bbb989dff0f7424 */ /* 0x000fe200078e00ff */
[----:B------:R-:W-:Y:S02]  /*1600*/  MOV R16, 0x437c0000 ;  /* 0x437c000000107802 */ /* 0x000fe40000000f00 */
        /* <DEDUP_REMOVED lines=10> */
.L_x_50:
[----:B------:R-:W0:Y:S02]  /*16b0*/  LDS R4, [R8] ;  /* 0x0000000008047984 */ /* 0x000e240000000800 */
[----:B0-----:R-:W-:-:S05]  /*16c0*/  FADD R5, R17, R4 ;  /* 0x0000000411057221 */ /* 0x001fca0000000000 */
[----:B------:R-:W0:Y:S02]  /*16d0*/  ATOMS.CAST.SPIN P0, [R8], R4, R5 ;  /* 0x000000040800758d */ /* 0x000e240001800005 */
[----:B0-----:R-:W-:Y:S05]  /*16e0*/  @!P0 BRA `(.L_x_50) ;  /* 0xfffffffc00f08947 */ /* 0x001fea000383ffff */
.L_x_49:
[----:B------:R-:W-:Y:S05]  /*16f0*/  BSYNC.RECONVERGENT B1 ;  /* 0x0000000000017941 */ /* 0x000fea0003800200 */
.L_x_48:
[----:B------:R-:W-:Y:S04]  /*1700*/  BSSY.RECONVERGENT B1, `(.L_x_51) ;  /* 0x0000013000017945 */ /* 0x000fe80003800200 */
[----:B------:R-:W-:Y:S05]  /*1710*/  @P1 BRA `(.L_x_52) ;  /* 0x0000000000441947 */ /* 0x000fea0003800000 */
        /* <DEDUP_REMOVED lines=13> */
.L_x_53:
[----:B------:R-:W0:Y:S02]  /*17f0*/  LDS R4, [R8] ;  /* 0x0000000008047984 */ /* 0x000e240000000800 */
[----:B0-----:R-:W-:-:S05]  /*1800*/  FADD R5, R17, R4 ;  /* 0x0000000411057221 */ /* 0x001fca0000000000 */
[----:B------:R-:W0:Y:S02]  /*1810*/  ATOMS.CAST.SPIN P0, [R8], R4, R5 ;  /* 0x000000040800758d */ /* 0x000e240001800005 */
[----:B0-----:R-:W-:Y:S05]  /*1820*/  @!P0 BRA `(.L_x_53) ;  /* 0xfffffffc00f08947 */ /* 0x001fea000383ffff */
.L_x_52:
[----:B------:R-:W-:Y:S05]  /*1830*/  BSYNC.RECONVERGENT B1 ;  /* 0x0000000000017941 */ /* 0x000fea0003800200 */
.L_x_51:
        /* <DEDUP_REMOVED lines=15> */
.L_x_56:
[----:B------:R-:W0:Y:S02]  /*1930*/  LDS R2, [R8] ;  /* 0x0000000008027984 */ /* 0x000e240000000800 */
[----:B0-----:R-:W-:-:S05]  /*1940*/  FADD R3, R5, R2 ;  /* 0x0000000205037221 */ /* 0x001fca0000000000 */
[----:B------:R-:W0:Y:S02]  /*1950*/  ATOMS.CAST.SPIN P0, [R8], R2, R3 ;  /* 0x000000020800758d */ /* 0x000e240001800003 */
[----:B0-----:R-:W-:Y:S05]  /*1960*/  @!P0 BRA `(.L_x_56) ;  /* 0xfffffffc00f08947 */ /* 0x001fea000383ffff */
.L_x_55:
[----:B------:R-:W-:Y:S05]  /*1970*/  BSYNC.RECONVERGENT B1 ;  /* 0x0000000000017941 */ /* 0x000fea0003800200 */
.L_x_54:
[----:B------:R-:W-:-:S07]  /*1980*/  IADD3.X R14, PT, PT, RZ, R14, RZ, P4, !PT ;  /* 0x0000000eff0e7210 */ /* 0x000fce00027fe4ff */
.L_x_44:
[----:B------:R-:W-:Y:S05]  /*1990*/  BSYNC.RECONVERGENT B0 ;  /* 0x0000000000007941 */ /* 0x000fea0003800200 */
.L_x_43:
[----:B------:R-:W-:-:S04]  /*19a0*/  LOP3.LUT R12, R12, 0x3, RZ, 0xc0, !PT ;  /* 0x000000030c0c7812 */ /* 0x000fc800078ec0ff */
[----:B------:R-:W-:-:S04]  /*19b0*/  ISETP.NE.U32.AND P0, PT, R12, RZ, PT ;  /* 0x000000ff0c00720c */ /* 0x000fc80003f05070 */
[----:B------:R-:W-:-:S13]  /*19c0*/  ISETP.NE.AND.EX P0, PT, RZ, RZ, PT, P0 ;  /* 0x000000ffff00720c */ /* 0x000fda0003f05300 */
[----:B------:R-:W-:Y:S05]  /*19d0*/  @!P0 BRA `(.L_x_15) ;  /* 0x0000000400748947 */ /* 0x000fea0003800000 */
[----:B------:R-:W-:Y:S01]  /*19e0*/  ISETP.NE.U32.AND P0, PT, R12, 0x1, PT ;  /* 0x000000010c00780c */ /* 0x000fe20003f05070 */
[----:B------:R-:W-:Y:S03]  /*19f0*/  BSSY.RECONVERGENT B0, `(.L_x_57) ;  /* 0x000003b000007945 */ /* 0x000fe60003800200 */
[----:B------:R-:W-:-:S13]  /*1a00*/  ISETP.NE.AND.EX P0, PT, RZ, RZ, PT, P0 ;  /* 0x000000ffff00720c */ /* 0x000fda0003f05300 */
[----:B------:R-:W-:Y:S05]  /*1a10*/  @!P0 BRA `(.L_x_58) ;  /* 0x0000000000e08947 */ /* 0x000fea0003800000 */
[----:B------:R-:W1:Y:S01]  /*1a20*/  LDC.64 R2, c[0x0][0x398] ;  /* 0x0000e600ff027b82 */ /* 0x000e620000000a00 */
[----:B------:R-:W2:Y:S01]  /*1a30*/  LDCU.64 UR8, c[0x0][0x380] ;  /* 0x00007000ff0877ac */ /* 0x000ea20008000a00 */
[C---:B------:R-:W-:Y:S01]  /*1a40*/  IADD3 R15, P0, PT, R13.reuse, 0x20, RZ ;  /* 0x000000200d0f7810 */ /* 0x040fe20007f1e0ff */
[----:B0-----:R-:W-:Y:S01]  /*1a50*/  IMAD.MOV.U32 R4, RZ, RZ, R13 ;  /* 0x000000ffff047224 */ /* 0x001fe200078e000d */
[----:B------:R-:W-:Y:S01]  /*1a60*/  MOV R5, R14 ;  /* 0x0000000e00057202 */ /* 0x000fe20000000f00 */
[----:B------:R-:W-:Y:S02]  /*1a70*/  BSSY.RECONVERGENT B1, `(.L_x_59) ;  /* 0x000001d000017945 */ /* 0x000fe40003800200 */
[----:B------:R-:W-:Y:S01]  /*1a80*/  IMAD.X R12, RZ, RZ, R14, P0 ;  /* 0x000000ffff0c7224 */ /* 0x000fe200000e060e */
[-C--:B-1----:R-:W-:Y:S01]  /*1a90*/  ISETP.GE.U32.AND P0, PT, R13, R2.reuse, PT ;  /* 0x000000020d00720c */ /* 0x082fe20003f06070 */
[-C--:B------:R-:W-:Y:S01]  /*1aa0*/  IMAD.WIDE.U32 R4, R0, R2.reuse, R4 ;  /* 0x0000000200047225 */ /* 0x080fe200078e0004 */
[----:B------:R-:W-:-:S02]  /*1ab0*/  ISETP.GE.U32.AND P1, PT, R15, R2, PT ;  /* 0x000000020f00720c */ /* 0x000fc40003f26070 */
[-C--:B------:R-:W-:Y:S01]  /*1ac0*/  ISETP.GE.U32.AND.EX P0, PT, R14, R3.reuse, PT, P0 ;  /* 0x000000030e00720c */ /* 0x080fe20003f06100 */
[-C--:B------:R-:W-:Y:S01]  /*1ad0*/  IMAD R5, R0, R3.reuse, R5 ;  /* 0x0000000300057224 */ /* 0x080fe200078e0205 */
[----:B--2---:R-:W-:Y:S02]  /*1ae0*/  LEA R2, P2, R4, UR8, 0x2 ;  /* 0x0000000804027c11 */ /* 0x004fe4000f8410ff */
[----:B------:R-:W-:Y:S02]  /*1af0*/  ISETP.GE.U32.AND.EX P1, PT, R12, R3, PT, P1 ;  /* 0x000000030c00720c */ /* 0x000fe40003f26110 */
[----:B------:R-:W-:Y:S02]  /*1b00*/  LEA.HI.X R3, R4, UR9, R5, 0x2, P2 ;  /* 0x0000000904037c11 */ /* 0x000fe400090f1405 */
[----:B------:R-:W-:-:S05]  /*1b10*/  IADD3 R13, P3, PT, R13, 0x40, RZ ;  /* 0x000000400d0d7810 */ /* 0x000fca0007f7e0ff */
[----:B------:R-:W-:Y:S08]  /*1b20*/  @P0 BRA `(.L_x_60) ;  /* 0x0000000000440947 */ /* 0x000ff00003800000 */
        /* <DEDUP_REMOVED lines=13> */
.L_x_61:
[----:B------:R-:W0:Y:S02]  /*1c00*/  LDS R4, [R8] ;  /* 0x0000000008047984 */ /* 0x000e240000000800 */
[----:B0-----:R-:W-:-:S05]  /*1c10*/  FADD R5, R17, R4 ;  /* 0x0000000411057221 */ /* 0x001fca0000000000 */
[----:B------:R-:W0:Y:S02]  /*1c20*/  ATOMS.CAST.SPIN P0, [R8], R4, R5 ;  /* 0x000000040800758d */ /* 0x000e240001800005 */
[----:B0-----:R-:W-:Y:S05]  /*1c30*/  @!P0 BRA `(.L_x_61) ;  /* 0xfffffffc00f08947 */ /* 0x001fea000383ffff */
.L_x_60:
[----:B------:R-:W-:Y:S05]  /*1c40*/  BSYNC.RECONVERGENT B1 ;  /* 0x0000000000017941 */ /* 0x000fea0003800200 */
.L_x_59:
        /* <DEDUP_REMOVED lines=15> */
.L_x_64:
[----:B------:R-:W0:Y:S02]  /*1d40*/  LDS R2, [R8] ;  /* 0x0000000008027984 */ /* 0x000e240000000800 */
[----:B0-----:R-:W-:-:S05]  /*1d50*/  FADD R3, R5, R2 ;  /* 0x0000000205037221 */ /* 0x001fca0000000000 */
[----:B------:R-:W0:Y:S02]  /*1d60*/  ATOMS.CAST.SPIN P0, [R8], R2, R3 ;  /* 0x000000020800758d */ /* 0x000e240001800003 */
[----:B0-----:R-:W-:Y:S05]  /*1d70*/  @!P0 BRA `(.L_x_64) ;  /* 0xfffffffc00f08947 */ /* 0x001fea000383ffff */
.L_x_63:
[----:B------:R-:W-:Y:S05]  /*1d80*/  BSYNC.RECONVERGENT B1 ;  /* 0x0000000000017941 */ /* 0x000fea0003800200 */
.L_x_62:
[----:B------:R-:W-:-:S07]  /*1d90*/  IADD3.X R14, PT, PT, RZ, R14, RZ, P3, !PT ;  /* 0x0000000eff0e7210 */ /* 0x000fce0001ffe4ff */
.L_x_58:
[----:B------:R-:W-:Y:S05]  /*1da0*/  BSYNC.RECONVERGENT B0 ;  /* 0x0000000000007941 */ /* 0x000fea0003800200 */
.L_x_57:
[----:B0-----:R-:W0:Y:S01]  /*1db0*/  LDC.64 R4, c[0x0][0x398] ;  /* 0x0000e600ff047b82 */ /* 0x001e220000000a00 */
[----:B------:R-:W-:-:S04]  /*1dc0*/  SHF.R.U64 R2, R10, 0x5, R11 ;  /* 0x000000050a027819 */ /* 0x000fc8000000120b */
[----:B------:R-:W-:-:S04]  /*1dd0*/  LOP3.LUT R2, R2, 0x1, RZ, 0xc0, !PT ;  /* 0x0000000102027812 */ /* 0x000fc800078ec0ff */
[----:B------:R-:W-:Y:S02]  /*1de0*/  ISETP.EQ.U32.AND P1, PT, R2, 0x1, PT ;  /* 0x000000010200780c */ /* 0x000fe40003f22070 */
[----:B0-----:R-:W-:-:S04]  /*1df0*/  ISETP.GE.U32.AND P0, PT, R13, R4, PT ;  /* 0x000000040d00720c */ /* 0x001fc80003f06070 */
[----:B------:R-:W-:-:S04]  /*1e00*/  ISETP.GE.U32.AND.EX P0, PT, R14, R5, PT, P0 ;  /* 0x000000050e00720c */ /* 0x000fc80003f06100 */
[----:B------:R-:W-:-:S13]  /*1e10*/  ISETP.EQ.U32.OR.EX P0, PT, RZ, RZ, P0, P1 ;  /* 0x000000ffff00720c */ /* 0x000fda0000702510 */
        /* <DEDUP_REMOVED lines=8> */
[----:B------:R-:W0:Y:S04]  /*1ea0*/  LDS R3, [R7] ;  /* 0x0000000007037984 */ /* 0x000e280000000800 */
[----:B------:R-:W0:Y:S01]  /*1eb0*/  LDG.E R4, desc[UR6][R4.64] ;  /* 0x0000000604047981 */ /* 0x000e22000c1e1900 */
[----:B------:R-:W-:Y:S02]  /*1ec0*/  HFMA2 R11, -RZ, RZ, 3.7421875, 0 ;  /* 0x437c0000ff0b7431 */ /* 0x000fe400000001ff */
[----:B------:R-:W-:Y:S02]  /*1ed0*/  IMAD.MOV.U32 R2, RZ, RZ, 0x3bbb989d ;  /* 0x3bbb989dff027424 */ /* 0x000fe400078e00ff */
[----:B0-----:R-:W-:-:S04]  /*1ee0*/  FADD R3, R4, -R3 ;  /* 0x8000000304037221 */ /* 0x001fc80000000000 */
        /* <DEDUP_REMOVED lines=8> */
.L_x_65:
[----:B------:R-:W0:Y:S02]  /*1f70*/  LDS R2, [R8] ;  /* 0x0000000008027984 */ /* 0x000e240000000800 */
[----:B0-----:R-:W-:-:S05]  /*1f80*/  FADD R3, R5, R2 ;  /* 0x0000000205037221 */ /* 0x001fca0000000000 */
[----:B------:R-:W0:Y:S02]  /*1f90*/  ATOMS.CAST.SPIN P0, [R8], R2, R3 ;  /* 0x000000020800758d */ /* 0x000e240001800003 */
[----:B0-----:R-:W-:Y:S05]  /*1fa0*/  @!P0 BRA `(.L_x_65) ;  /* 0xfffffffc00f08947 */ /* 0x001fea000383ffff */
.L_x_15:
[----:B------:R-:W-:Y:S05]  /*1fb0*/  WARPSYNC.ALL ;  /* 0x0000000000007948 */ /* 0x000fea0003800000 */
[----:B------:R-:W-:Y:S01]  /*1fc0*/  BAR.SYNC.DEFER_BLOCKING 0x0 ;  /* 0x0000000000007b1d */ /* 0x000fe20000010000 */
[----:B------:R-:W-:Y:S02]  /*1fd0*/  ISETP.LT.U32.AND P0, PT, R6, UR4, PT ;  /* 0x0000000406007c0c */ /* 0x000fe4000bf01070 */
[----:B------:R-:W-:-:S04]  /*1fe0*/  MOV R2, UR5 ;  /* 0x0000000500027c02 */ /* 0x000fc80008000f00 */
[----:B------:R-:W-:-:S13]  /*1ff0*/  ISETP.GT.U32.AND.EX P0, PT, R2, R9, PT, P0 ;  /* 0x000000090200720c */ /* 0x000fda0003f04100 */
[----:B------:R-:W-:Y:S05]  /*2000*/  @!P0 EXIT ;  /* 0x000000000000894d */ /* 0x000fea0003800000 */
[----:B------:R-:W-:Y:S01]  /*2010*/  LOP3.LUT R10, RZ, R6, RZ, 0x33, !PT ;  /* 0x00000006ff0a7212 */ /* 0x000fe200078e33ff */
[----:B------:R-:W1:Y:S01]  /*2020*/  LDCU.64 UR10, c[0x0][0x398] ;  /* 0x00007300ff0a77ac */ /* 0x000e620008000a00 */
[-C--:B------:R-:W-:Y:S01]  /*2030*/  LOP3.LUT R11, RZ, R9.reuse, RZ, 0x33, !PT ;  /* 0x00000009ff0b7212 */ /* 0x080fe200078e33ff */
[----:B------:R-:W-:Y:S01]  /*2040*/  BSSY.RECONVERGENT B2, `(.L_x_66) ;  /* 0x000004d000027945 */ /* 0x000fe20003800200 */
[----:B------:R-:W-:Y:S01]  /*2050*/  IADD3 R10, P1, PT, R10, UR4, RZ ;  /* 0x000000040a0a7c10 */ /* 0x000fe2000ff3e0ff */
[----:B0-----:R-:W-:Y:S01]  /*2060*/  IMAD.MOV.U32 R4, RZ, RZ, R6 ;  /* 0x000000ffff047224 */ /* 0x001fe200078e0006 */
[----:B------:R-:W-:Y:S02]  /*2070*/  MOV R5, R9 ;  /* 0x0000000900057202 */ /* 0x000fe40000000f00 */
[----:B------:R-:W-:Y:S02]  /*2080*/  LOP3.LUT R2, R10, 0x60, RZ, 0xc0, !PT ;  /* 0x000000600a027812 */ /* 0x000fe400078ec0ff */
[----:B------:R-:W-:-:S02]  /*2090*/  IADD3.X R11, PT, PT, R11, UR5, RZ, P1, !PT ;  /* 0x000000050b0b7c10 */ /* 0x000fc40008ffe4ff */
[----:B------:R-:W-:-:S04]  /*20a0*/  ISETP.NE.U32.AND P0, PT, R2, 0x60, PT ;  /* 0x000000600200780c */ /* 0x000fc80003f05070 */
[----:B------:R-:W-:-:S13]  /*20b0*/  ISETP.NE.AND.EX P0, PT, RZ, RZ, PT, P0 ;  /* 0x000000ffff00720c */ /* 0x000fda0003f05300 */
[----:B-1----:R-:W-:Y:S05]  /*20c0*/  @!P0 BRA `(.L_x_67) ;  /* 0x0000000400108947 */ /* 0x002fea0003800000 */
[----:B------:R-:W0:Y:S01]  /*20d0*/  LDCU.64 UR8, c[0x0][0x398] ;  /* 0x00007300ff0877ac */ /* 0x000e220008000a00 */
[----:B------:R-:W-:Y:S01]  /*20e0*/  SHF.R.U64 R14, R10, 0x5, R11 ;  /* 0x000000050a0e7819 */ /* 0x000fe2000000120b */
[----:B------:R-:W-:Y:S01]  /*20f0*/  IMAD.MOV.U32 R2, RZ, RZ, R6 ;  /* 0x000000ffff027224 */ /* 0x000fe200078e0006 */
[----:B------:R-:W-:Y:S01]  /*2100*/  MOV R3, R9 ;  /* 0x0000000900037202 */ /* 0x000fe20000000f00 */
[----:B------:R-:W1:Y:S02]  /*2110*/  LDCU.128 UR12, c[0x0][0x380] ;  /* 0x00007000ff0c77ac */ /* 0x000e640008000c00 */
[----:B------:R-:W-:Y:S02]  /*2120*/  VIADD R14, R14, 0x1 ;  /* 0x000000010e0e7836 */ /* 0x000fe40000000000 */
[----:B0-----:R-:W-:-:S04]  /*2130*/  IMAD.WIDE.U32 R2, R0, UR8, R2 ;  /* 0x0000000800027c25 */ /* 0x001fc8000f8e0002 */
[----:B------:R-:W-:Y:S01]  /*2140*/  IMAD R5, R0, UR9, R3 ;  /* 0x0000000900057c24 */ /* 0x000fe2000f8e0203 */
[----:B------:R-:W-:Y:S01]  /*2150*/  SHF.L.U32 R3, R14, 0x5, RZ ;  /* 0x000000050e037819 */ /* 0x000fe200000006ff */
[----:B------:R-:W-:Y:S01]  /*2160*/  IMAD.SHL.U32 R13, R2, 0x4, RZ ;  /* 0x00000004020d7824 */ /* 0x000fe200078e00ff */
[----:B------:R-:W-:Y:S02]  /*2170*/  LOP3.LUT R14, R14, 0x3, RZ, 0xc0, !PT ;  /* 0x000000030e0e7812 */ /* 0x000fe400078ec0ff */
[----:B------:R-:W-:Y:S02]  /*2180*/  LOP3.LUT R3, R3, 0x60, RZ, 0xc0, !PT ;  /* 0x0000006003037812 */ /* 0x000fe400078ec0ff */
[----:B-1----:R-:W-:Y:S02]  /*2190*/  IADD3 R12, P0, PT, R13, UR14, RZ ;  /* 0x0000000e0d0c7c10 */ /* 0x002fe4000ff1e0ff */
[----:B------:R-:W-:Y:S02]  /*21a0*/  IADD3 R4, P2, PT, R3, R6, RZ ;  /* 0x0000000603047210 */ /* 0x000fe40007f5e0ff */
[----:B------:R-:W-:-:S02]  /*21b0*/  SHF.L.U64.HI R2, R2, 0x2, R5 ;  /* 0x0000000202027819 */ /* 0x000fc40000010205 */
[----:B------:R-:W-:Y:S01]  /*21c0*/  IADD3 R13, P1, PT, R13, UR12, RZ ;  /* 0x0000000c0d0d7c10 */ /* 0x000fe2000ff3e0ff */
[----:B------:R-:W-:Y:S01]  /*21d0*/  IMAD.X R5, RZ, RZ, R9, P2 ;  /* 0x000000ffff057224 */ /* 0x000fe200010e0609 */
[----:B------:R-:W-:Y:S02]  /*21e0*/  IADD3 R14, P3, PT, RZ, -R14, RZ ;  /* 0x8000000eff0e7210 */ /* 0x000fe40007f7e0ff */
[C---:B------:R-:W-:Y:S02]  /*21f0*/  IADD3.X R15, PT, PT, R2.reuse, UR15, RZ, P0, !PT ;  /* 0x0000000f020f7c10 */ /* 0x040fe400087fe4ff */
[----:B------:R-:W-:Y:S02]  /*2200*/  IADD3.X R16, PT, PT, R2, UR13, RZ, P1, !PT ;  /* 0x0000000d02107c10 */ /* 0x000fe40008ffe4ff */
[----:B------:R-:W-:-:S07]  /*2210*/  IADD3.X R20, PT, PT, RZ, -0x1, RZ, P3, !PT ;  /* 0xffffffffff147810 */ /* 0x000fce0001ffe4ff */
.L_x_72:
[----:B------:R-:W-:Y:S01]  /*2220*/  ISETP.GE.U32.AND P1, PT, R6, UR10, PT ;  /* 0x0000000a06007c0c */ /* 0x000fe2000bf26070 */
[----:B------:R-:W-:Y:S01]  /*2230*/  BSSY.RECONVERGENT B3, `(.L_x_68) ;  /* 0x0000026000037945 */ /* 0x000fe20003800200 */
[----:B------:R-:W-:Y:S02]  /*2240*/  IADD3 R14, P0, PT, R14, 0x1, RZ ;  /* 0x000000010e0e7810 */ /* 0x000fe40007f1e0ff */
[----:B------:R-:W-:Y:S02]  /*2250*/  ISETP.GE.U32.AND.EX P1, PT, R9, UR11, PT, P1 ;  /* 0x0000000b09007c0c */ /* 0x000fe4000bf26110 */
[----:B------:R-:W-:Y:S02]  /*2260*/  IADD3.X R20, PT, PT, RZ, R20, RZ, P0, !PT ;  /* 0x00000014ff147210 */ /* 0x000fe400007fe4ff */
[----:B------:R-:W-:-:S04]  /*2270*/  ISETP.NE.U32.AND P0, PT, R14, RZ, PT ;  /* 0x000000ff0e00720c */ /* 0x000fc80003f05070 */
[----:B------:R-:W-:-:S05]  /*2280*/  ISETP.NE.AND.EX P0, PT, R20, RZ, PT, P0 ;  /* 0x000000ff1400720c */ /* 0x000fca0003f05300 */
[----:B0-----:R-:W-:Y:S08]  /*2290*/  @P1 BRA `(.L_x_69) ;  /* 0x00000000007c1947 */ /* 0x001ff00003800000 */
[----:B------:R-:W-:Y:S01]  /*22a0*/  IMAD.MOV.U32 R2, RZ, RZ, R13 ;  /* 0x000000ffff027224 */ /* 0x000fe200078e000d */
[----:B------:R-:W-:Y:S01]  /*22b0*/  MOV R3, R16 ;  /* 0x0000001000037202 */ /* 0x000fe20000000f00 */
[----:B------:R-:W-:Y:S04]  /*22c0*/  LDS R17, [R7] ;  /* 0x0000000007117984 */ /* 0x000fe80000000800 */
[----:B------:R0:W2:Y:S01]  /*22d0*/  LDG.E R2, desc[UR6][R2.64] ;  /* 0x0000000602027981 */ /* 0x0000a2000c1e1900 */
[----:B------:R-:W-:Y:S02]  /*22e0*/  HFMA2 R19, -RZ, RZ, 3.7421875, 0 ;  /* 0x437c0000ff137431 */ /* 0x000fe400000001ff */
[----:B------:R-:W-:Y:S01]  /*22f0*/  IMAD.MOV.U32 R18, RZ, RZ, 0x3bbb989d ;  /* 0x3bbb989dff127424 */ /* 0x000fe200078e00ff */
[----:B------:R-:W-:Y:S01]  /*2300*/  BSSY.RECONVERGENT B4, `(.L_x_70) ;  /* 0x0000015000047945 */ /* 0x000fe20003800200 */
[----:B0-----:R-:W0:Y:S02]  /*2310*/  LDS R3, [R8] ;  /* 0x0000000008037984 */ /* 0x001e240000000800 */
[----:B0-----:R-:W0:Y:S01]  /*2320*/  MUFU.RCP R24, R3 ;  /* 0x0000000300187308 */ /* 0x001e220000001000 */
[----:B--2---:R-:W-:-:S04]  /*2330*/  FADD R17, R2, -R17 ;  /* 0x8000001102117221 */ /* 0x004fc80000000000 */
[----:B------:R-:W-:-:S04]  /*2340*/  FFMA.SAT R18, R17, R18, 0.5 ;  /* 0x3f00000011127423 */ /* 0x000fc80000002012 */
[----:B------:R-:W-:Y:S01]  /*2350*/  FFMA.RM R18, R18, R19, 12582913 ;  /* 0x4b40000112127423 */ /* 0x000fe20000004013 */
[----:B0-----:R-:W-:-:S03]  /*2360*/  FFMA R19, -R3, R24, 1 ;  /* 0x3f80000003137423 */ /* 0x001fc60000000118 */
[C---:B------:R-:W-:Y:S01]  /*2370*/  FADD R22, R18.reuse, -12583039 ;  /* 0xcb40007f12167421 */ /* 0x040fe20000000000 */
[----:B------:R-:W-:Y:S02]  /*2380*/  IMAD.SHL.U32 R2, R18, 0x800000, RZ ;  /* 0x0080000012027824 */ /* 0x000fe400078e00ff */
[----:B------:R-:W-:Y:S01]  /*2390*/  FFMA R19, R24, R19, R24 ;  /* 0x0000001318137223 */ /* 0x000fe20000000018 */
[----:B------:R-:W-:-:S04]  /*23a0*/  FFMA R22, R17, 1.4426950216293334961, -R22 ;  /* 0x3fb8aa3b11167823 */ /* 0x000fc80000000816 */
[----:B------:R-:W-:-:S04]  /*23b0*/  FFMA R22, R17, 1.925963033500011079e-08, R22 ;  /* 0x32a5706011167823 */ /* 0x000fc80000000016 */
[----:B------:R-:W0:Y:S02]  /*23c0*/  MUFU.EX2 R17, R22 ;  /* 0x0000001600117308 */ /* 0x000e240000000800 */
[----:B0-----:R-:W-:-:S06]  /*23d0*/  FMUL R2, R2, R17 ;  /* 0x0000001102027220 */ /* 0x001fcc0000400000 */
[----:B------:R-:W0:Y:S01]  /*23e0*/  FCHK P1, R2, R3 ;  /* 0x0000000302007302 */ /* 0x000e220000020000 */
[----:B------:R-:W-:-:S04]  /*23f0*/  FFMA R18, R2, R19, RZ ;  /* 0x0000001302127223 */ /* 0x000fc800000000ff */
[----:B------:R-:W-:-:S04]  /*2400*/  FFMA R17, -R3, R18, R2 ;  /* 0x0000001203117223 */ /* 0x000fc80000000102 */
[----:B------:R-:W-:Y:S01]  /*2410*/  FFMA R17, R19, R17, R18 ;  /* 0x0000001113117223 */ /* 0x000fe20000000012 */
[----:B0-----:R-:W-:Y:S06]  /*2420*/  @!P1 BRA `(.L_x_71) ;  /* 0x0000000000089947 */ /* 0x001fec0003800000 */
[----:B------:R-:W-:-:S07]  /*2430*/  MOV R18, 0x2450 ;  /* 0x0000245000127802 */ /* 0x000fce0000000f00 */
[----:B------:R-:W-:Y:S05]  /*2440*/  CALL.REL.NOINC `($__internal_0_$__cuda_sm3x_div_rn_noftz_f32_slowpath) ;  /* 0x0000000800cc7944 */ /* 0x000fea0003c00000 */
.L_x_71:
[----:B------:R-:W-:Y:S05]  /*2450*/  BSYNC.RECONVERGENT B4 ;  /* 0x0000000000047941 */ /* 0x000fea0003800200 */
.L_x_70:
[----:B------:R-:W-:Y:S01]  /*2460*/  MOV R2, R12 ;  /* 0x0000000c00027202 */ /* 0x000fe20000000f00 */
[----:B------:R-:W-:-:S05]  /*2470*/  IMAD.MOV.U32 R3, RZ, RZ, R15 ;  /* 0x000000ffff037224 */ /* 0x000fca00078e000f */
[----:B------:R0:W-:Y:S02]  /*2480*/  STG.E desc[UR6][R2.64], R17 ;  /* 0x0000001102007986 */ /* 0x0001e4000c101906 */
.L_x_69:
[----:B------:R-:W-:Y:S05]  /*2490*/  BSYNC.RECONVERGENT B3 ;  /* 0x0000000000037941 */ /* 0x000fea0003800200 */
.L_x_68:
[----:B------:R-:W-:Y:S02]  /*24a0*/  IADD3 R12, P2, PT, R12, 0x80, RZ ;  /* 0x000000800c0c7810 */ /* 0x000fe40007f5e0ff */
[----:B------:R-:W-:Y:S02]  /*24b0*/  IADD3 R6, P1, PT, R6, 0x20, RZ ;  /* 0x0000002006067810 */ /* 0x000fe40007f3e0ff */
[----:B------:R-:W-:Y:S01]  /*24c0*/  IADD3 R13, P3, PT, R13, 0x80, RZ ;  /* 0x000000800d0d7810 */ /* 0x000fe20007f7e0ff */
[----:B------:R-:W-:Y:S01]  /*24d0*/  IMAD.X R15, RZ, RZ, R15, P2 ;  /* 0x000000ffff0f7224 */ /* 0x000fe200010e060f */
[----:B------:R-:W-:Y:S02]  /*24e0*/  IADD3.X R9, PT, PT, RZ, R9, RZ, P1, !PT ;  /* 0x00000009ff097210 */ /* 0x000fe40000ffe4ff */
[----:B------:R-:W-:Y:S01]  /*24f0*/  IADD3.X R16, PT, PT, RZ, R16, RZ, P3, !PT ;  /* 0x00000010ff107210 */ /* 0x000fe20001ffe4ff */
[----:B------:R-:W-:Y:S08]  /*2500*/  @P0 BRA `(.L_x_72) ;  /* 0xfffffffc00440947 */ /* 0x000ff0000383ffff */
.L_x_67:
[----:B------:R-:W-:Y:S05]  /*2510*/  BSYNC.RECONVERGENT B2 ;  /* 0x0000000000027941 */ /* 0x000fea0003800200 */
.L_x_66:
[----:B------:R-:W-:-:S04]  /*2520*/  ISETP.GE.U32.AND P0, PT, R10, 0x60, PT ;  /* 0x000000600a00780c */ /* 0x000fc80003f06070 */
[----:B------:R-:W-:-:S13]  /*2530*/  ISETP.GE.U32.AND.EX P0, PT, R11, RZ, PT, P0 ;  /* 0x000000ff0b00720c */ /* 0x000fda0003f06100 */
[----:B------:R-:W-:Y:S05]  /*2540*/  @!P0 EXIT ;  /* 0x000000000000894d */ /* 0x000fea0003800000 */
[----:B------:R-:W0:Y:S01]  /*2550*/  LDCU.64 UR8, c[0x0][0x398] ;  /* 0x00007300ff0877ac */ /* 0x000e220008000a00 */
[----:B------:R-:W1:Y:S01]  /*2560*/  LDCU.128 UR12, c[0x0][0x380] ;  /* 0x00007000ff0c77ac */ /* 0x000e620008000c00 */
[----:B------:R-:W2:Y:S01]  /*2570*/  LDCU.64 UR10, c[0x0][0x398] ;  /* 0x00007300ff0a77ac */ /* 0x000ea20008000a00 */
[----:B0-----:R-:W-:-:S04]  /*2580*/  IMAD.WIDE.U32 R2, R0, UR8, R4 ;  /* 0x0000000800027c25 */ /* 0x001fc8000f8e0004 */
[----:B------:R-:W-:Y:S01]  /*2590*/  IMAD R3, R0, UR9, R3 ;  /* 0x0000000900037c24 */ /* 0x000fe2000f8e0203 */
[----:B------:R-:W-:-:S04]  /*25a0*/  LEA R10, P0, R2, 0x100, 0x2 ;  /* 0x00000100020a7811 */ /* 0x000fc800078010ff */
[C---:B-1----:R-:W-:Y:S02]  /*25b0*/  IADD3 R12, P1, PT, R10.reuse, UR14, RZ ;  /* 0x0000000e0a0c7c10 */ /* 0x042fe4000ff3e0ff */
[----:B------:R-:W-:Y:S02]  /*25c0*/  IADD3 R10, P2, PT, R10, UR12, RZ ;  /* 0x0000000c0a0a7c10 */ /* 0x000fe4000ff5e0ff */
[----:B------:R-:W-:-:S04]  /*25d0*/  LEA.HI.X R2, R2, RZ, R3, 0x2, P0 ;  /* 0x000000ff02027211 */ /* 0x000fc800000f1403 */
[C---:B------:R-:W-:Y:S02]  /*25e0*/  IADD3.X R13, PT, PT, R2.reuse, UR15, RZ, P1, !PT ;  /* 0x0000000f020d7c10 */ /* 0x040fe40008ffe4ff */
[----:B--2---:R-:W-:-:S07]  /*25f0*/  IADD3.X R11, PT, PT, R2, UR13, RZ, P2, !PT ;  /* 0x0000000d020b7c10 */ /* 0x004fce00097fe4ff */
.L_x_89:
[----:B------:R-:W-:Y:S01]  /*2600*/  ISETP.GE.U32.AND P0, PT, R4, UR10, PT ;  /* 0x0000000a04007c0c */ /* 0x000fe2000bf06070 */
[----:B------:R-:W-:Y:S03]  /*2610*/  BSSY.RECONVERGENT B2, `(.L_x_73) ;  /* 0x0000020000027945 */ /* 0x000fe60003800200 */
[----:B------:R-:W-:-:S13]  /*2620*/  ISETP.GE.U32.AND.EX P0, PT, R5, UR11, PT, P0 ;  /* 0x0000000b05007c0c */ /* 0x000fda000bf06100 */
[----:B------:R-:W-:Y:S05]  /*2630*/  @P0 BRA `(.L_x_74) ;  /* 0x0000000000740947 */ /* 0x000fea0003800000 */
[----:B------:R-:W2:Y:S01]  /*2640*/  LDG.E R0, desc[UR6][R10.64+-0x100] ;  /* 0xffff00060a007981 */ /* 0x000ea2000c1e1900 */
[----:B------:R-:W-:Y:S01]  /*2650*/  IMAD.MOV.U32 R15, RZ, RZ, 0x3bbb989d ;  /* 0x3bbb989dff0f7424 */ /* 0x000fe200078e00ff */
[----:B------:R-:W-:Y:S02]  /*2660*/  BSSY.RECONVERGENT B3, `(.L_x_75) ;  /* 0x0000019000037945 */ /* 0x000fe40003800200 */
[----:B------:R-:W-:Y:S04]  /*2670*/  LDS R3, [R7] ;  /* 0x0000000007037984 */ /* 0x000fe80000000800 */
[----:B------:R-:W0:Y:S02]  /*2680*/  LDS R9, [R8] ;  /* 0x0000000008097984 */ /* 0x000e240000000800 */
[----:B0-----:R-:W0:Y:S01]  /*2690*/  MUFU.RCP R6, R9 ;  /* 0x0000000900067308 */ /* 0x001e220000001000 */
[----:B--2---:R-:W-:Y:S01]  /*26a0*/  FADD R0, R0, -R3 ;  /* 0x8000000300007221 */ /* 0x004fe20000000000 */
[----:B------:R-:W-:-:S03]  /*26b0*/  HFMA2 R3, -RZ, RZ, 3.7421875, 0 ;  /* 0x437c0000ff037431 */ /* 0x000fc600000001ff */
[----:B------:R-:W-:Y:S01]  /*26c0*/  FFMA.SAT R2, R0, R15, 0.5 ;  /* 0x3f00000000027423 */ /* 0x000fe2000000200f */
[----:B0-----:R-:W-:-:S04]  /*26d0*/  FFMA R15, -R9, R6, 1 ;  /* 0x3f800000090f7423 */ /* 0x001fc80000000106 */
[----:B------:R-:W-:Y:S01]  /*26e0*/  FFMA R15, R6, R15, R6 ;  /* 0x0000000f060f7223 */ /* 0x000fe20000000006 */
[----:B------:R-:W-:-:S04]  /*26f0*/  FFMA.RM R2, R2, R3, 12582913 ;  /* 0x4b40000102027423 */ /* 0x000fc80000004003 */
[C---:B------:R-:W-:Y:S01]  /*2700*/  FADD R3, R2.reuse, -12583039 ;  /* 0xcb40007f02037421 */ /* 0x040fe20000000000 */
[----:B------:R-:W-:-:S03]  /*2710*/  IMAD.SHL.U32 R2, R2, 0x800000, RZ ;  /* 0x0080000002027824 */ /* 0x000fc600078e00ff */
[----:B------:R-:W-:-:S04]  /*2720*/  FFMA R3, R0, 1.4426950216293334961, -R3 ;  /* 0x3fb8aa3b00037823 */ /* 0x000fc80000000803 */
[----:B------:R-:W-:-:S06]  /*2730*/  FFMA R3, R0, 1.925963033500011079e-08, R3 ;  /* 0x32a5706000037823 */ /* 0x000fcc0000000003 */
[----:B------:R-:W0:Y:S02]  /*2740*/  MUFU.EX2 R3, R3 ;  /* 0x0000000300037308 */ /* 0x000e240000000800 */
[----:B0-----:R-:W-:-:S06]  /*2750*/  FMUL R2, R2, R3 ;  /* 0x0000000302027220 */ /* 0x001fcc0000400000 */
[----:B------:R-:W0:Y:S01]  /*2760*/  FCHK P0, R2, R9 ;  /* 0x0000000902007302 */ /* 0x000e220000000000 */
[----:B------:R-:W-:-:S04]  /*2770*/  FFMA R0, R2, R15, RZ ;  /* 0x0000000f02007223 */ /* 0x000fc800000000ff */
[----:B------:R-:W-:-:S04]  /*2780*/  FFMA R6, -R9, R0, R2 ;  /* 0x0000000009067223 */ /* 0x000fc80000000102 */
[----:B------:R-:W-:Y:S01]  /*2790*/  FFMA R15, R15, R6, R0 ;  /* 0x000000060f0f7223 */ /* 0x000fe20000000000 */
[----:B0-----:R-:W-:Y:S06]  /*27a0*/  @!P0 BRA `(.L_x_76) ;  /* 0x0000000000108947 */ /* 0x001fec0003800000 */
[----:B------:R-:W-:Y:S02]  /*27b0*/  MOV R3, R9 ;  /* 0x0000000900037202 */ /* 0x000fe40000000f00 */
[----:B------:R-:W-:-:S07]  /*27c0*/  MOV R18, 0x27e0 ;  /* 0x000027e000127802 */ /* 0x000fce0000000f00 */
[----:B------:R-:W-:Y:S05]  /*27d0*/  CALL.REL.NOINC `($__internal_0_$__cuda_sm3x_div_rn_noftz_f32_slowpath) ;  /* 0x0000000400e87944 */ /* 0x000fea0003c00000 */
[----:B------:R-:W-:-:S07]  /*27e0*/  IMAD.MOV.U32 R15, RZ, RZ, R17 ;  /* 0x000000ffff0f7224 */ /* 0x000fce00078e0011 */
.L_x_76:
[----:B------:R-:W-:Y:S05]  /*27f0*/  BSYNC.RECONVERGENT B3 ;  /* 0x0000000000037941 */ /* 0x000fea0003800200 */
.L_x_75:
[----:B------:R0:W-:Y:S02]  /*2800*/  STG.E desc[UR6][R12.64+-0x100], R15 ;  /* 0xffff000f0c007986 */ /* 0x0001e4000c101906 */
.L_x_74:
[----:B------:R-:W-:Y:S05]  /*2810*/  BSYNC.RECONVERGENT B2 ;  /* 0x0000000000027941 */ /* 0x000fea0003800200 */
.L_x_73:
[----:B------:R-:W-:Y:S01]  /*2820*/  IADD3 R0, P1, PT, R4, 0x20, RZ ;  /* 0x0000002004007810 */ /* 0x000fe20007f3e0ff */
[----:B------:R-:W-:Y:S03]  /*2830*/  BSSY.RECONVERGENT B2, `(.L_x_77) ;  /* 0x0000022000027945 */ /* 0x000fe60003800200 */
[----:B------:R-:W-:Y:S02]  /*2840*/  ISETP.GE.U32.AND P0, PT, R0, UR10, PT ;  /* 0x0000000a00007c0c */ /* 0x000fe4000bf06070 */
[----:B------:R-:W-:-:S04]  /*2850*/  IADD3.X R0, PT, PT, RZ, R5, RZ, P1, !PT ;  /* 0x00000005ff007210 */ /* 0x000fc80000ffe4ff */
[----:B------:R-:W-:-:S13]  /*2860*/  ISETP.GE.U32.AND.EX P0, PT, R0, UR11, PT, P0 ;  /* 0x0000000b00007c0c */ /* 0x000fda000bf06100 */
[----:B------:R-:W-:Y:S05]  /*2870*/  @P0 BRA `(.L_x_78) ;  /* 0x0000000000740947 */ /* 0x000fea0003800000 */
[----:B------:R-:W2:Y:S01]  /*2880*/  LDG.E R0, desc[UR6][R10.64+-0x80] ;  /* 0xffff80060a007981 */ /* 0x000ea2000c1e1900 */
[----:B0-----:R-:W-:Y:S01]  /*2890*/  IMAD.MOV.U32 R15, RZ, RZ, 0x3bbb989d ;  /* 0x3bbb989dff0f7424 */ /* 0x001fe200078e00ff */
[----:B------:R-:W-:Y:S02]  /*28a0*/  BSSY.RECONVERGENT B3, `(.L_x_79) ;  /* 0x0000019000037945 */ /* 0x000fe40003800200 */
[----:B------:R-:W-:Y:S04]  /*28b0*/  LDS R3, [R7] ;  /* 0x0000000007037984 */ /* 0x000fe80000000800 */
[----:B------:R-:W0:Y:S02]  /*28c0*/  LDS R9, [R8] ;  /* 0x0000000008097984 */ /* 0x000e240000000800 */
[----:B0-----:R-:W0:Y:S01]  /*28d0*/  MUFU.RCP R6, R9 ;  /* 0x0000000900067308 */ /* 0x001e220000001000 */
[----:B--2---:R-:W-:Y:S01]  /*28e0*/  FADD R0, R0, -R3 ;  /* 0x8000000300007221 */ /* 0x004fe20000000000 */
[----:B------:R-:W-:-:S03]  /*28f0*/  MOV R3, 0x437c0000 ;  /* 0x437c000000037802 */ /* 0x000fc60000000f00 */
[----:B------:R-:W-:Y:S01]  /*2900*/  FFMA.SAT R2, R0, R15, 0.5 ;  /* 0x3f00000000027423 */ /* 0x000fe2000000200f */
[----:B0-----:R-:W-:-:S03]  /*2910*/  FFMA R15, -R9, R6, 1 ;  /* 0x3f800000090f7423 */ /* 0x001fc60000000106 */
[----:B------:R-:W-:Y:S01]  /*2920*/  FFMA.RM R2, R2, R3, 12582913 ;  /* 0x4b40000102027423 */ /* 0x000fe20000004003 */
[----:B------:R-:W-:-:S03]  /*2930*/  FFMA R15, R6, R15, R6 ;  /* 0x0000000f060f7223 */ /* 0x000fc60000000006 */
        /* <DEDUP_REMOVED lines=15> */
.L_x_80:
[----:B------:R-:W-:Y:S05]  /*2a30*/  BSYNC.RECONVERGENT B3 ;  /* 0x0000000000037941 */ /* 0x000fea0003800200 */
.L_x_79:
[----:B------:R1:W-:Y:S02]  /*2a40*/  STG.E desc[UR6][R12.64+-0x80], R15 ;  /* 0xffff800f0c007986 */ /* 0x0003e4000c101906 */
.L_x_78:
[----:B------:R-:W-:Y:S05]  /*2a50*/  BSYNC.RECONVERGENT B2 ;  /* 0x0000000000027941 */ /* 0x000fea0003800200 */
.L_x_77:
[----:B------:R-:W-:Y:S01]  /*2a60*/  IADD3 R0, P1, PT, R4, 0x40, RZ ;  /* 0x0000004004007810 */ /* 0x000fe20007f3e0ff */
[----:B------:R-:W-:Y:S03]  /*2a70*/  BSSY.RECONVERGENT B2, `(.L_x_81) ;  /* 0x0000022000027945 */ /* 0x000fe60003800200 */
[----:B------:R-:W-:Y:S02]  /*2a80*/  ISETP.GE.U32.AND P0, PT, R0, UR10, PT ;  /* 0x0000000a00007c0c */ /* 0x000fe4000bf06070 */
[----:B------:R-:W-:-:S04]  /*2a90*/  IADD3.X R0, PT, PT, RZ, R5, RZ, P1, !PT ;  /* 0x00000005ff007210 */ /* 0x000fc80000ffe4ff */
[----:B------:R-:W-:-:S13]  /*2aa0*/  ISETP.GE.U32.AND.EX P0, PT, R0, UR11, PT, P0 ;  /* 0x0000000b00007c0c */ /* 0x000fda000bf06100 */
[----:B------:R-:W-:Y:S05]  /*2ab0*/  @P0 BRA `(.L_x_82) ;  /* 0x0000000000740947 */ /* 0x000fea0003800000 */
[----:B------:R-:W2:Y:S01]  /*2ac0*/  LDG.E R0, desc[UR6][R10.64] ;  /* 0x000000060a007981 */ /* 0x000ea2000c1e1900 */
[----:B01----:R-:W-:Y:S01]  /*2ad0*/  IMAD.MOV.U32 R15, RZ, RZ, 0x3bbb989d ;  /* 0x3bbb989dff0f7424 */ /* 0x003fe200078e00ff */
        /* <DEDUP_REMOVED lines=25> */
.L_x_84:
[----:B------:R-:W-:Y:S05]  /*2c70*/  BSYNC.RECONVERGENT B3 ;  /* 0x0000000000037941 */ /* 0x000fea0003800200 */
.L_x_83:
[----:B------:R2:W-:Y:S02]  /*2c80*/  STG.E desc[UR6][R12.64], R15 ;  /* 0x0000000f0c007986 */ /* 0x0005e4000c101906 */
.L_x_82:
[----:B------:R-:W-:Y:S05]  /*2c90*/  BSYNC.RECONVERGENT B2 ;  /* 0x0000000000027941 */ /* 0x000fea0003800200 */
.L_x_81:
[----:B------:R-:W-:Y:S01]  /*2ca0*/  IADD3 R0, P1, PT, R4, 0x60, RZ ;  /* 0x0000006004007810 */ /* 0x000fe20007f3e0ff */
[----:B------:R-:W-:Y:S03]  /*2cb0*/  BSSY.RECONVERGENT B2, `(.L_x_85) ;  /* 0x0000022000027945 */ /* 0x000fe60003800200 */
[----:B------:R-:W-:Y:S02]  /*2cc0*/  ISETP.GE.U32.AND P0, PT, R0, UR10, PT ;  /* 0x0000000a00007c0c */ /* 0x000fe4000bf06070 */
[----:B------:R-:W-:-:S04]  /*2cd0*/  IADD3.X R0, PT, PT, RZ, R5, RZ, P1, !PT ;  /* 0x00000005ff007210 */ /* 0x000fc80000ffe4ff */
[----:B------:R-:W-:-:S13]  /*2ce0*/  ISETP.GE.U32.AND.EX P0, PT, R0, UR11, PT, P0 ;  /* 0x0000000b00007c0c */ /* 0x000fda000bf06100 */
[----:B------:R-:W-:Y:S05]  /*2cf0*/  @P0 BRA `(.L_x_86) ;  /* 0x0000000000740947 */ /* 0x000fea0003800000 */
[----:B------:R-:W3:Y:S01]  /*2d00*/  LDG.E R0, desc[UR6][R10.64+0x80] ;  /* 0x000080060a007981 */ /* 0x000ee2000c1e1900 */
[----:B012---:R-:W-:Y:S01]  /*2d10*/  IMAD.MOV.U32 R15, RZ, RZ, 0x3bbb989d ;  /* 0x3bbb989dff0f7424 */ /* 0x007fe200078e00ff */
[----:B------:R-:W-:Y:S02]  /*2d20*/  BSSY.RECONVERGENT B3, `(.L_x_87) ;  /* 0x0000019000037945 */ /* 0x000fe40003800200 */
[----:B------:R-:W-:Y:S04]  /*2d30*/  LDS R3, [R7] ;  /* 0x0000000007037984 */ /* 0x000fe80000000800 */
[----:B------:R-:W0:Y:S02]  /*2d40*/  LDS R9, [R8] ;  /* 0x0000000008097984 */ /* 0x000e240000000800 */
[----:B0-----:R-:W0:Y:S01]  /*2d50*/  MUFU.RCP R6, R9 ;  /* 0x0000000900067308 */ /* 0x001e220000001000 */
[----:B---3--:R-:W-:Y:S01]  /*2d60*/  FADD R0, R0, -R3 ;  /* 0x8000000300007221 */ /* 0x008fe20000000000 */
        /* <DEDUP_REMOVED lines=20> */
.L_x_88:
[----:B------:R-:W-:Y:S05]  /*2eb0*/  BSYNC.RECONVERGENT B3 ;  /* 0x0000000000037941 */ /* 0x000fea0003800200 */
.L_x_87:
[----:B------:R3:W-:Y:S02]  /*2ec0*/  STG.E desc[UR6][R12.64+0x80], R15 ;  /* 0x0000800f0c007986 */ /* 0x0007e4000c101906 */
.L_x_86:
[----:B------:R-:W-:Y:S05]  /*2ed0*/  BSYNC.RECONVERGENT B2 ;  /* 0x0000000000027941 */ /* 0x000fea0003800200 */
.L_x_85:
[----:B------:R-:W-:Y:S02]  /*2ee0*/  IADD3 R4, P0, PT, R4, 0x80, RZ ;  /* 0x0000008004047810 */ /* 0x000fe40007f1e0ff */
[----:B0123--:R-:W-:Y:S02]  /*2ef0*/  IADD3 R12, P1, PT, R12, 0x200, RZ ;  /* 0x000002000c0c7810 */ /* 0x00ffe40007f3e0ff */
[----:B------:R-:W-:Y:S02]  /*2f00*/  IADD3.X R5, PT, PT, RZ, R5, RZ, P0, !PT ;  /* 0x00000005ff057210 */ /* 0x000fe400007fe4ff */
[----:B------:R-:W-:Y:S01]  /*2f10*/  ISETP.GE.U32.AND P0, PT, R4, UR4, PT ;  /* 0x0000000404007c0c */ /* 0x000fe2000bf06070 */
[----:B------:R-:W-:Y:S01]  /*2f20*/  IMAD.X R13, RZ, RZ, R13, P1 ;  /* 0x000000ffff0d7224 */ /* 0x000fe200008e060d */
[----:B------:R-:W-:Y:S02]  /*2f30*/  IADD3 R10, P2, PT, R10, 0x200, RZ ;  /* 0x000002000a0a7810 */ /* 0x000fe40007f5e0ff */
[----:B------:R-:W-:-:S02]  /*2f40*/  ISETP.GE.U32.AND.EX P0, PT, R5, UR5, PT, P0 ;  /* 0x0000000505007c0c */ /* 0x000fc4000bf06100 */
[----:B------:R-:W-:-:S11]  /*2f50*/  IADD3.X R11, PT, PT, RZ, R11, RZ, P2, !PT ;  /* 0x0000000bff0b7210 */ /* 0x000fd600017fe4ff */
[----:B------:R-:W-:Y:S05]  /*2f60*/  @!P0 BRA `(.L_x_89) ;  /* 0xfffffff400a48947 */ /* 0x000fea000383ffff */
[----:B------:R-:W-:Y:S05]  /*2f70*/  EXIT ;  /* 0x000000000000794d */ /* 0x000fea0003800000 */
        .weak           $__internal_0_$__cuda_sm3x_div_rn_noftz_f32_slowpath
        .type           $__internal_0_$__cuda_sm3x_div_rn_noftz_f32_slowpath,@function
        .size           $__internal_0_$__cuda_sm3x_div_rn_noftz_f32_slowpath,(.L_x_102 - $__internal_0_$__cuda_sm3x_div_rn_noftz_f32_slowpath)
$__internal_0_$__cuda_sm3x_div_rn_noftz_f32_slowpath:
[----:B------:R-:W-:Y:S01]  /*2f80*/  SHF.R.U32.HI R17, RZ, 0x17, R3 ;  /* 0x00000017ff117819 */ /* 0x000fe20000011603 */
[----:B------:R-:W-:Y:S01]  /*2f90*/  BSSY.RECONVERGENT B0, `(.L_x_90) ;  /* 0x0000062000007945 */ /* 0x000fe20003800200 */
[----:B------:R-:W-:Y:S02]  /*2fa0*/  SHF.R.U32.HI R22, RZ, 0x17, R2 ;  /* 0x00000017ff167819 */ /* 0x000fe40000011602 */
[----:B------:R-:W-:Y:S02]  /*2fb0*/  LOP3.LUT R17, R17, 0xff, RZ, 0xc0, !PT ;  /* 0x000000ff11117812 */ /* 0x000fe400078ec0ff */
[----:B------:R-:W-:-:S03]  /*2fc0*/  LOP3.LUT R22, R22, 0xff, RZ, 0xc0, !PT ;  /* 0x000000ff16167812 */ /* 0x000fc600078ec0ff */
[----:B------:R-:W-:Y:S01]  /*2fd0*/  VIADD R23, R17, 0xffffffff ;  /* 0xffffffff11177836 */ /* 0x000fe20000000000 */
[----:B------:R-:W-:-:S04]  /*2fe0*/  IADD3 R21, PT, PT, R22, -0x1, RZ ;  /* 0xffffffff16157810 */ /* 0x000fc80007ffe0ff */
[----:B------:R-:W-:-:S04]  /*2ff0*/  ISETP.GT.U32.AND P1, PT, R23, 0xfd, PT ;  /* 0x000000fd1700780c */ /* 0x000fc80003f24070 */
[----:B------:R-:W-:-:S13]  /*3000*/  ISETP.GT.U32.OR P1, PT, R21, 0xfd, P1 ;  /* 0x000000fd1500780c */ /* 0x000fda0000f24470 */
[----:B------:R-:W-:Y:S01]  /*3010*/  @!P1 IMAD.MOV.U32 R19, RZ, RZ, RZ ;  /* 0x000000ffff139224 */ /* 0x000fe200078e00ff */
[----:B------:R-:W-:Y:S06]  /*3020*/  @!P1 BRA `(.L_x_91) ;  /* 0x00000000005c9947 */ /* 0x000fec0003800000 */
[----:B------:R-:W-:Y:S02]  /*3030*/  FSETP.GTU.FTZ.AND P1, PT, |R2|, +INF , PT ;  /* 0x7f8000000200780b */ /* 0x000fe40003f3c200 */
[----:B------:R-:W-:-:S04]  /*3040*/  FSETP.GTU.FTZ.AND P2, PT, |R3|, +INF , PT ;  /* 0x7f8000000300780b */ /* 0x000fc80003f5c200 */
[----:B------:R-:W-:-:S13]  /*3050*/  PLOP3.LUT P1, PT, P1, P2, PT, 0xf8, 0x8f ;  /* 0x00000000008f781c */ /* 0x000fda0000f25f70 */
[----:B------:R-:W-:Y:S05]  /*3060*/  @P1 BRA `(.L_x_92) ;  /* 0x00000004004c1947 */ /* 0x000fea0003800000 */
[----:B------:R-:W-:-:S13]  /*3070*/  LOP3.LUT P1, RZ, R3, 0x7fffffff, R2, 0xc8, !PT ;  /* 0x7fffffff03ff7812 */ /* 0x000fda000782c802 */
[----:B------:R-:W-:Y:S05]  /*3080*/  @!P1 BRA `(.L_x_93) ;  /* 0x00000004003c9947 */ /* 0x000fea0003800000 */
[C---:B------:R-:W-:Y:S02]  /*3090*/  FSETP.NEU.FTZ.AND P1, PT, |R2|.reuse, +INF , PT ;  /* 0x7f8000000200780b */ /* 0x040fe40003f3d200 */
[----:B------:R-:W-:Y:S02]  /*30a0*/  FSETP.NEU.FTZ.AND P3, PT, |R3|, +INF , PT ;  /* 0x7f8000000300780b */ /* 0x000fe40003f7d200 */
[----:B------:R-:W-:-:S11]  /*30b0*/  FSETP.NEU.FTZ.AND P2, PT, |R2|, +INF , PT ;  /* 0x7f8000000200780b */ /* 0x000fd60003f5d200 */
[----:B------:R-:W-:Y:S05]  /*30c0*/  @!P3 BRA !P1, `(.L_x_93) ;  /* 0x00000004002cb947 */ /* 0x000fea0004800000 */
[----:B------:R-:W-:-:S04]  /*30d0*/  LOP3.LUT P1, RZ, R2, 0x7fffffff, RZ, 0xc0, !PT ;  /* 0x7fffffff02ff7812 */ /* 0x000fc8000782c0ff */
[----:B------:R-:W-:-:S13]  /*30e0*/  PLOP3.LUT P1, PT, P3, P1, PT, 0x2f, 0xf2 ;  /* 0x0000000000f2781c */ /* 0x000fda0001f22577 */
[----:B------:R-:W-:Y:S05]  /*30f0*/  @P1 BRA `(.L_x_94) ;  /* 0x0000000400181947 */ /* 0x000fea0003800000 */
[----:B------:R-:W-:-:S04]  /*3100*/  LOP3.LUT P1, RZ, R3, 0x7fffffff, RZ, 0xc0, !PT ;  /* 0x7fffffff03ff7812 */ /* 0x000fc8000782c0ff */
[----:B------:R-:W-:-:S13]  /*3110*/  PLOP3.LUT P1, PT, P2, P1, PT, 0x2f, 0xf2 ;  /* 0x0000000000f2781c */ /* 0x000fda0001722577 */
[----:B------:R-:W-:Y:S05]  /*3120*/  @P1 BRA `(.L_x_95) ;  /* 0x0000000400001947 */ /* 0x000fea0003800000 */
[----:B------:R-:W-:Y:S02]  /*3130*/  ISETP.GE.AND P1, PT, R21, RZ, PT ;  /* 0x000000ff1500720c */ /* 0x000fe40003f26270 */
[----:B------:R-:W-:-:S11]  /*3140*/  ISETP.GE.AND P2, PT, R23, RZ, PT ;  /* 0x000000ff1700720c */ /* 0x000fd60003f46270 */
[----:B------:R-:W-:Y:S01]  /*3150*/  @P1 MOV R19, RZ ;  /* 0x000000ff00131202 */ /* 0x000fe20000000f00 */
[----:B------:R-:W-:Y:S02]  /*3160*/  @!P1 IMAD.MOV.U32 R19, RZ, RZ, -0x40 ;  /* 0xffffffc0ff139424 */ /* 0x000fe400078e00ff */
[----:B------:R-:W-:Y:S01]  /*3170*/  @!P1 FFMA R2, R2, 1.84467440737095516160e+19, RZ ;  /* 0x5f80000002029823 */ /* 0x000fe200000000ff */
[----:B------:R-:W-:Y:S02]  /*3180*/  @!P2 FFMA R3, R3, 1.84467440737095516160e+19, RZ ;  /* 0x5f8000000303a823 */ /* 0x000fe400000000ff */
[----:B------:R-:W-:-:S07]  /*3190*/  @!P2 IADD3 R19, PT, PT, R19, 0x40, RZ ;  /* 0x000000401313a810 */ /* 0x000fce0007ffe0ff */
.L_x_91:
[----:B------:R-:W-:Y:S01]  /*31a0*/  LEA R24, R17, 0xc0800000, 0x17 ;  /* 0xc080000011187811 */ /* 0x000fe200078eb8ff */
[----:B------:R-:W-:Y:S01]  /*31b0*/  BSSY.RECONVERGENT B1, `(.L_x_96) ;  /* 0x0000036000017945 */ /* 0x000fe20003800200 */
[----:B------:R-:W-:-:S03]  /*31c0*/  IADD3 R22, PT, PT, R22, -0x7f, RZ ;  /* 0xffffff8116167810 */ /* 0x000fc60007ffe0ff */
[----:B------:R-:W-:Y:S02]  /*31d0*/  IMAD.IADD R23, R3, 0x1, -R24 ;  /* 0x0000000103177824 */ /* 0x000fe400078e0a18 */
[C---:B------:R-:W-:Y:S01]  /*31e0*/  IMAD R2, R22.reuse, -0x800000, R2 ;  /* 0xff80000016027824 */ /* 0x040fe200078e0202 */
[----:B------:R-:W-:Y:S01]  /*31f0*/  IADD3 R22, PT, PT, R22, 0x7f, -R17 ;  /* 0x0000007f16167810 */ /* 0x000fe20007ffe811 */
[----:B------:R-:W0:Y:S01]  /*3200*/  MUFU.RCP R24, R23 ;  /* 0x0000001700187308 */ /* 0x000e220000001000 */
[----:B------:R-:W-:Y:S02]  /*3210*/  FADD.FTZ R3, -R23, -RZ ;  /* 0x800000ff17037221 */ /* 0x000fe40000010100 */
[----:B------:R-:W-:Y:S02]  /*3220*/  IADD3 R22, PT, PT, R22, R19, RZ ;  /* 0x0000001316167210 */ /* 0x000fe40007ffe0ff */
[----:B0-----:R-:W-:-:S04]  /*3230*/  FFMA R21, R24, R3, 1 ;  /* 0x3f80000018157423 */ /* 0x001fc80000000003 */
[----:B------:R-:W-:-:S04]  /*3240*/  FFMA R24, R24, R21, R24 ;  /* 0x0000001518187223 */ /* 0x000fc80000000018 */
[----:B------:R-:W-:-:S04]  /*3250*/  FFMA R21, R2, R24, RZ ;  /* 0x0000001802157223 */ /* 0x000fc800000000ff */
[----:B------:R-:W-:-:S04]  /*3260*/  FFMA R25, R3, R21, R2 ;  /* 0x0000001503197223 */ /* 0x000fc80000000002 */
[----:B------:R-:W-:-:S04]  /*3270*/  FFMA R21, R24, R25, R21 ;  /* 0x0000001918157223 */ /* 0x000fc80000000015 */
[----:B------:R-:W-:-:S04]  /*3280*/  FFMA R2, R3, R21, R2 ;  /* 0x0000001503027223 */ /* 0x000fc80000000002 */
[----:B------:R-:W-:-:S05]  /*3290*/  FFMA R3, R24, R2, R21 ;  /* 0x0000000218037223 */ /* 0x000fca0000000015 */
[----:B------:R-:W-:-:S04]  /*32a0*/  SHF.R.U32.HI R17, RZ, 0x17, R3 ;  /* 0x00000017ff117819 */ /* 0x000fc80000011603 */
[----:B------:R-:W-:-:S05]  /*32b0*/  LOP3.LUT R17, R17, 0xff, RZ, 0xc0, !PT ;  /* 0x000000ff11117812 */ /* 0x000fca00078ec0ff */
[----:B------:R-:W-:-:S05]  /*32c0*/  IMAD.IADD R17, R17, 0x1, R22 ;  /* 0x0000000111117824 */ /* 0x000fca00078e0216 */
[----:B------:R-:W-:-:S04]  /*32d0*/  IADD3 R19, PT, PT, R17, -0x1, RZ ;  /* 0xffffffff11137810 */ /* 0x000fc80007ffe0ff */
[----:B------:R-:W-:-:S13]  /*32e0*/  ISETP.GE.U32.AND P1, PT, R19, 0xfe, PT ;  /* 0x000000fe1300780c */ /* 0x000fda0003f26070 */
[----:B------:R-:W-:Y:S05]  /*32f0*/  @!P1 BRA `(.L_x_97) ;  /* 0x0000000000809947 */ /* 0x000fea0003800000 */
[----:B------:R-:W-:-:S13]  /*3300*/  ISETP.GT.AND P1, PT, R17, 0xfe, PT ;  /* 0x000000fe1100780c */ /* 0x000fda0003f24270 */
[----:B------:R-:W-:Y:S05]  /*3310*/  @P1 BRA `(.L_x_98) ;  /* 0x00000000006c1947 */ /* 0x000fea0003800000 */
[----:B------:R-:W-:-:S13]  /*3320*/  ISETP.GE.AND P1, PT, R17, 0x1, PT ;  /* 0x000000011100780c */ /* 0x000fda0003f26270 */
[----:B------:R-:W-:Y:S05]  /*3330*/  @P1 BRA `(.L_x_99) ;  /* 0x0000000000741947 */ /* 0x000fea0003800000 */
[----:B------:R-:W-:Y:S02]  /*3340*/  ISETP.GE.AND P1, PT, R17, -0x18, PT ;  /* 0xffffffe81100780c */ /* 0x000fe40003f26270 */
[----:B------:R-:W-:-:S11]  /*3350*/  LOP3.LUT R3, R3, 0x80000000, RZ, 0xc0, !PT ;  /* 0x8000000003037812 */ /* 0x000fd600078ec0ff */
[----:B------:R-:W-:Y:S05]  /*3360*/  @!P1 BRA `(.L_x_99) ;  /* 0x0000000000689947 */ /* 0x000fea0003800000 */
[CCC-:B------:R-:W-:Y:S01]  /*3370*/  FFMA.RZ R19, R24.reuse, R2.reuse, R21.reuse ;  /* 0x0000000218137223 */ /* 0x1c0fe2000000c015 */
[C---:B------:R-:W-:Y:S02]  /*3380*/  ISETP.NE.AND P3, PT, R17.reuse, RZ, PT ;  /* 0x000000ff1100720c */ /* 0x040fe40003f65270 */
[----:B------:R-:W-:Y:S02]  /*3390*/  ISETP.NE.AND P2, PT, R17, RZ, PT ;  /* 0x000000ff1100720c */ /* 0x000fe40003f45270 */
[----:B------:R-:W-:Y:S01]  /*33a0*/  LOP3.LUT R22, R19, 0x7fffff, RZ, 0xc0, !PT ;  /* 0x007fffff13167812 */ /* 0x000fe200078ec0ff */
[CCC-:B------:R-:W-:Y:S01]  /*33b0*/  FFMA.RP R19, R24.reuse, R2.reuse, R21.reuse ;  /* 0x0000000218137223 */ /* 0x1c0fe20000008015 */
[----:B------:R-:W-:Y:S01]  /*33c0*/  FFMA.RM R2, R24, R2, R21 ;  /* 0x0000000218027223 */ /* 0x000fe20000004015 */
[----:B------:R-:W-:Y:S01]  /*33d0*/  IADD3 R21, PT, PT, R17, 0x20, RZ ;  /* 0x0000002011157810 */ /* 0x000fe20007ffe0ff */
[----:B------:R-:W-:Y:S01]  /*33e0*/  IMAD.MOV R17, RZ, RZ, -R17 ;  /* 0x000000ffff117224 */ /* 0x000fe200078e0a11 */
[----:B------:R-:W-:-:S02]  /*33f0*/  LOP3.LUT R22, R22, 0x800000, RZ, 0xfc, !PT ;  /* 0x0080000016167812 */ /* 0x000fc400078efcff */
[----:B------:R-:W-:Y:S02]  /*3400*/  FSETP.NEU.FTZ.AND P1, PT, R19, R2, PT ;  /* 0x000000021300720b */ /* 0x000fe40003f3d000 */
[----:B------:R-:W-:Y:S02]  /*3410*/  SHF.L.U32 R21, R22, R21, RZ ;  /* 0x0000001516157219 */ /* 0x000fe400000006ff */
[----:B------:R-:W-:Y:S02]  /*3420*/  SEL R17, R17, RZ, P3 ;  /* 0x000000ff11117207 */ /* 0x000fe40001800000 */
[----:B------:R-:W-:Y:S02]  /*3430*/  ISETP.NE.AND P2, PT, R21, RZ, P2 ;  /* 0x000000ff1500720c */ /* 0x000fe40001745270 */
[----:B------:R-:W-:Y:S02]  /*3440*/  SHF.R.U32.HI R17, RZ, R17, R22 ;  /* 0x00000011ff117219 */ /* 0x000fe40000011616 */
[----:B------:R-:W-:-:S02]  /*3450*/  PLOP3.LUT P1, PT, P1, P2, PT, 0xf8, 0x8f ;  /* 0x00000000008f781c */ /* 0x000fc40000f25f70 */
[----:B------:R-:W-:Y:S02]  /*3460*/  SHF.R.U32.HI R19, RZ, 0x1, R17 ;  /* 0x00000001ff137819 */ /* 0x000fe40000011611 */
[----:B------:R-:W-:-:S04]  /*3470*/  SEL R2, RZ, 0x1, !P1 ;  /* 0x00000001ff027807 */ /* 0x000fc80004800000 */
[----:B------:R-:W-:-:S04]  /*3480*/  LOP3.LUT R2, R2, 0x1, R19, 0xf8, !PT ;  /* 0x0000000102027812 */ /* 0x000fc800078ef813 */
[----:B------:R-:W-:-:S04]  /*3490*/  LOP3.LUT R2, R2, R17, RZ, 0xc0, !PT ;  /* 0x0000001102027212 */ /* 0x000fc800078ec0ff */
[----:B------:R-:W-:-:S04]  /*34a0*/  IADD3 R2, PT, PT, R19, R2, RZ ;  /* 0x0000000213027210 */ /* 0x000fc80007ffe0ff */
[----:B------:R-:W-:Y:S01]  /*34b0*/  LOP3.LUT R3, R2, R3, RZ, 0xfc, !PT ;  /* 0x0000000302037212 */ /* 0x000fe200078efcff */
[----:B------:R-:W-:Y:S06]  /*34c0*/  BRA `(.L_x_99) ;  /* 0x0000000000107947 */ /* 0x000fec0003800000 */
.L_x_98:
[----:B------:R-:W-:-:S04]  /*34d0*/  LOP3.LUT R3, R3, 0x80000000, RZ, 0xc0, !PT ;  /* 0x8000000003037812 */ /* 0x000fc800078ec0ff */
[----:B------:R-:W-:Y:S01]  /*34e0*/  LOP3.LUT R3, R3, 0x7f800000, RZ, 0xfc, !PT ;  /* 0x7f80000003037812 */ /* 0x000fe200078efcff */
[----:B------:R-:W-:Y:S06]  /*34f0*/  BRA `(.L_x_99) ;  /* 0x0000000000047947 */ /* 0x000fec0003800000 */
.L_x_97:
[----:B------:R-:W-:-:S07]  /*3500*/  LEA R3, R22, R3, 0x17 ;  /* 0x0000000316037211 */ /* 0x000fce00078eb8ff */
.L_x_99:
[----:B------:R-:W-:Y:S05]  /*3510*/  BSYNC.RECONVERGENT B1 ;  /* 0x0000000000017941 */ /* 0x000fea0003800200 */
.L_x_96:
[----:B------:R-:W-:Y:S05]  /*3520*/  BRA `(.L_x_100) ;  /* 0x0000000000207947 */ /* 0x000fea0003800000 */
.L_x_95:
[----:B------:R-:W-:-:S04]  /*3530*/  LOP3.LUT R3, R3, 0x80000000, R2, 0x48, !PT ;  /* 0x8000000003037812 */ /* 0x000fc800078e4802 */
[----:B------:R-:W-:Y:S01]  /*3540*/  LOP3.LUT R3, R3, 0x7f800000, RZ, 0xfc, !PT ;  /* 0x7f80000003037812 */ /* 0x000fe200078efcff */
[----:B------:R-:W-:Y:S06]  /*3550*/  BRA `(.L_x_100) ;  /* 0x0000000000147947 */ /* 0x000fec0003800000 */
.L_x_94:
[----:B------:R-:W-:Y:S01]  /*3560*/  LOP3.LUT R3, R3, 0x80000000, R2, 0x48, !PT ;  /* 0x8000000003037812 */ /* 0x000fe200078e4802 */
[----:B------:R-:W-:Y:S06]  /*3570*/  BRA `(.L_x_100) ;  /* 0x00000000000c7947 */ /* 0x000fec0003800000 */
.L_x_93:
[----:B------:R-:W0:Y:S01]  /*3580*/  MUFU.RSQ R3, -QNAN ;  /* 0xffc0000000037908 */ /* 0x000e220000001400 */
[----:B------:R-:W-:Y:S05]  /*3590*/  BRA `(.L_x_100) ;  /* 0x0000000000047947 */ /* 0x000fea0003800000 */
.L_x_92:
[----:B------:R-:W-:-:S07]  /*35a0*/  FADD.FTZ R3, R2, R3 ;  /* 0x0000000302037221 */ /* 0x000fce0000010000 */
.L_x_100:
[----:B------:R-:W-:Y:S05]  /*35b0*/  BSYNC.RECONVERGENT B0 ;  /* 0x0000000000007941 */ /* 0x000fea0003800200 */
.L_x_90:
[----:B0-----:R-:W-:Y:S02]  /*35c0*/  IMAD.MOV.U32 R17, RZ, RZ, R3 ;  /* 0x000000ffff117224 */ /* 0x001fe400078e0003 */
[----:B------:R-:W-:Y:S01]  /*35d0*/  HFMA2 R3, -RZ, RZ, 0, 0 ;  /* 0x00000000ff037431 */ /* 0x000fe200000001ff */
[----:B------:R-:W-:-:S04]  /*35e0*/  MOV R2, R18 ;  /* 0x0000001200027202 */ /* 0x000fc80000000f00 */
[----:B------:R-:W-:Y:S05]  /*35f0*/  RET.REL.NODEC R2 `(_Z12softmax_cudaPKfPfmm) ;  /* 0xffffffc802807950 */ /* 0x000fea0003c3ffff */
.L_x_101:
        /* <DEDUP_REMOVED lines=16> */
.L_x_102:


//--------------------- .nv.shared._Z28softmax_cuda_grad_shared_memPKfS0_Pfmm --------------------------
	.section	.nv.shared._Z28softmax_cuda_grad_shared_memPKfS0_Pfmm,"aw",@nobits
	.sectionflags	@""
	.align	4
.nv.shared._Z28softmax_cuda_grad_shared_memPKfS0_Pfmm:
	.zero		9216


//--------------------- .nv.shared.reserved.0     --------------------------
	.section	.nv.shared.reserved.0,"aw",@nobits
	.weak		__nv_reservedSMEM_offset_0_alias
	.size		__nv_reservedSMEM_offset_0_alias, 0, 64
	.other		__nv_reservedSMEM_offset_0_alias,@"STO_CUDA_RESERVED_SHARED STV_DEFAULT"
__nv_reservedSMEM_offset_0_alias:
	.zero		0
	.zero		64


//--------------------- .nv.shared._Z12softmax_cudaPKfPfmm --------------------------
	.section	.nv.shared._Z12softmax_cudaPKfPfmm,"aw",@nobits
	.sectionflags	@""
	.align	4
.nv.shared._Z12softmax_cudaPKfPfmm:
	.zero		1280


//--------------------- .nv.constant0._Z28softmax_cuda_grad_shared_memPKfS0_Pfmm --------------------------
	.section	.nv.constant0._Z28softmax_cuda_grad_shared_memPKfS0_Pfmm,"a",@progbits
	.sectionflags	@""
	.align	4
.nv.constant0._Z28softmax_cuda_grad_shared_memPKfS0_Pfmm:
	.zero		936


//--------------------- .nv.constant0._Z17softmax_cuda_gradPKfS0_Pfmm --------------------------
	.section	.nv.constant0._Z17softmax_cuda_gradPKfS0_Pfmm,"a",@progbits
	.sectionflags	@""
	.align	4
.nv.constant0._Z17softmax_cuda_gradPKfS0_Pfmm:
	.zero		936


//--------------------- .nv.constant0._Z12softmax_cudaPKfPfmm --------------------------
	.section	.nv.constant0._Z12softmax_cudaPKfPfmm,"a",@progbits
	.sectionflags	@""
	.align	4
.nv.constant0._Z12softmax_cudaPKfPfmm:
	.zero		928


//--------------------- SYMBOLS --------------------------

	.type		.nv.reservedSmem.offset0,@object
	.size		.nv.reservedSmem.offset0,0x4
	.type		.nv.reservedSmem.cap,@object
	.size		.nv.reservedSmem.cap,0x4
